//
// Generated by NVIDIA NVVM Compiler
//
// Compiler Build ID: CL-36424714
// Cuda compilation tools, release 13.0, V13.0.88
// Based on NVVM 20.0.0
//

.version 9.0
.target sm_100
.address_size 64

	// .globl	_Z6warmupv
.extern .func  (.param .b32 func_retval0) vprintf
(
	.param .b64 vprintf_param_0,
	.param .b64 vprintf_param_1
)
;
.global .align 1 .b8 $str[19] = {87, 97, 114, 109, 105, 110, 103, 32, 117, 112, 32, 71, 80, 85, 46, 46, 46, 10};

.visible .entry _Z6warmupv()
{
	.reg .pred 	%p<2>;
	.reg .b32 	%r<8>;
	.reg .b64 	%rd<3>;

	mov.u32 	%r1, %ctaid.x;
	mov.u32 	%r2, %ntid.x;
	mul.lo.s32 	%r3, %r1, %r2;
	mov.u32 	%r4, %tid.x;
	neg.s32 	%r5, %r4;
	setp.ne.s32 	%p1, %r3, %r5;
	@%p1 bra 	$L__BB0_2;
	mov.u64 	%rd1, $str;
	cvta.global.u64 	%rd2, %rd1;
	{ // callseq 0, 0
	.param .b64 param0;
	st.param.b64 	[param0], %rd2;
	.param .b64 param1;
	st.param.b64 	[param1], 0;
	.param .b32 retval0;
	call.uni (retval0), 
	vprintf, 
	(
	param0, 
	param1
	);
	ld.param.b32 	%r6, [retval0];
	} // callseq 0
$L__BB0_2:
	ret;

}
	// .globl	_Z10threshold1PKfPffi
.visible .entry _Z10threshold1PKfPffi(
	.param .u64 .ptr .align 1 _Z10threshold1PKfPffi_param_0,
	.param .u64 .ptr .align 1 _Z10threshold1PKfPffi_param_1,
	.param .f32 _Z10threshold1PKfPffi_param_2,
	.param .u32 _Z10threshold1PKfPffi_param_3
)
{
	.reg .pred 	%p<12>;
	.reg .b32 	%r<31>;
	.reg .b32 	%f<12>;
	.reg .b64 	%rd<18>;

	ld.param.u64 	%rd3, [_Z10threshold1PKfPffi_param_0];
	ld.param.u64 	%rd4, [_Z10threshold1PKfPffi_param_1];
	ld.param.f32 	%f1, [_Z10threshold1PKfPffi_param_2];
	ld.param.u32 	%r12, [_Z10threshold1PKfPffi_param_3];
	cvta.to.global.u64 	%rd1, %rd4;
	cvta.to.global.u64 	%rd2, %rd3;
	mov.u32 	%r13, %ntid.x;
	mov.u32 	%r14, %ctaid.x;
	mov.u32 	%r15, %tid.x;
	mad.lo.s32 	%r29, %r13, %r14, %r15;
	mov.u32 	%r16, %nctaid.x;
	mul.lo.s32 	%r2, %r13, %r16;
	setp.ge.s32 	%p1, %r29, %r12;
	@%p1 bra 	$L__BB1_7;
	add.s32 	%r17, %r29, %r2;
	max.s32 	%r18, %r12, %r17;
	setp.lt.s32 	%p2, %r17, %r12;
	selp.u32 	%r19, 1, 0, %p2;
	add.s32 	%r20, %r17, %r19;
	sub.s32 	%r21, %r18, %r20;
	div.u32 	%r22, %r21, %r2;
	add.s32 	%r3, %r22, %r19;
	and.b32  	%r23, %r3, 3;
	setp.eq.s32 	%p3, %r23, 3;
	@%p3 bra 	$L__BB1_4;
	add.s32 	%r24, %r3, 1;
	and.b32  	%r25, %r24, 3;
	neg.s32 	%r27, %r25;
$L__BB1_3:
	.pragma "nounroll";
	mul.wide.s32 	%rd5, %r29, 4;
	add.s64 	%rd6, %rd1, %rd5;
	add.s64 	%rd7, %rd2, %rd5;
	ld.global.f32 	%f2, [%rd7];
	setp.gt.f32 	%p4, %f2, %f1;
	selp.f32 	%f3, 0f3F800000, 0f00000000, %p4;
	st.global.f32 	[%rd6], %f3;
	add.s32 	%r29, %r29, %r2;
	add.s32 	%r27, %r27, 1;
	setp.ne.s32 	%p5, %r27, 0;
	@%p5 bra 	$L__BB1_3;
$L__BB1_4:
	setp.lt.u32 	%p6, %r3, 3;
	@%p6 bra 	$L__BB1_7;
	mul.wide.s32 	%rd11, %r2, 4;
	shl.b32 	%r26, %r2, 2;
$L__BB1_6:
	mul.wide.s32 	%rd8, %r29, 4;
	add.s64 	%rd9, %rd2, %rd8;
	ld.global.f32 	%f4, [%rd9];
	setp.gt.f32 	%p7, %f4, %f1;
	selp.f32 	%f5, 0f3F800000, 0f00000000, %p7;
	add.s64 	%rd10, %rd1, %rd8;
	st.global.f32 	[%rd10], %f5;
	add.s64 	%rd12, %rd9, %rd11;
	ld.global.f32 	%f6, [%rd12];
	setp.gt.f32 	%p8, %f6, %f1;
	selp.f32 	%f7, 0f3F800000, 0f00000000, %p8;
	add.s64 	%rd13, %rd10, %rd11;
	st.global.f32 	[%rd13], %f7;
	add.s64 	%rd14, %rd12, %rd11;
	ld.global.f32 	%f8, [%rd14];
	setp.gt.f32 	%p9, %f8, %f1;
	selp.f32 	%f9, 0f3F800000, 0f00000000, %p9;
	add.s64 	%rd15, %rd13, %rd11;
	st.global.f32 	[%rd15], %f9;
	add.s64 	%rd16, %rd14, %rd11;
	ld.global.f32 	%f10, [%rd16];
	setp.gt.f32 	%p10, %f10, %f1;
	selp.f32 	%f11, 0f3F800000, 0f00000000, %p10;
	add.s64 	%rd17, %rd15, %rd11;
	st.global.f32 	[%rd17], %f11;
	add.s32 	%r29, %r26, %r29;
	setp.lt.s32 	%p11, %r29, %r12;
	@%p11 bra 	$L__BB1_6;
$L__BB1_7:
	ret;

}
	// .globl	_Z10threshold2PKfPffi
.visible .entry _Z10threshold2PKfPffi(
	.param .u64 .ptr .align 1 _Z10threshold2PKfPffi_param_0,
	.param .u64 .ptr .align 1 _Z10threshold2PKfPffi_param_1,
	.param .f32 _Z10threshold2PKfPffi_param_2,
	.param .u32 _Z10threshold2PKfPffi_param_3
)
{
	.reg .pred 	%p<4>;
	.reg .b32 	%r<11>;
	.reg .b32 	%f<4>;
	.reg .b64 	%rd<8>;

	ld.param.u64 	%rd3, [_Z10threshold2PKfPffi_param_0];
	ld.param.u64 	%rd4, [_Z10threshold2PKfPffi_param_1];
	ld.param.f32 	%f1, [_Z10threshold2PKfPffi_param_2];
	ld.param.u32 	%r6, [_Z10threshold2PKfPffi_param_3];
	mov.u32 	%r7, %ctaid.x;
	mov.u32 	%r1, %ntid.x;
	mov.u32 	%r8, %tid.x;
	mad.lo.s32 	%r10, %r7, %r1, %r8;
	setp.ge.s32 	%p1, %r10, %r6;
	@%p1 bra 	$L__BB2_3;
	mov.u32 	%r9, %nctaid.x;
	mul.lo.s32 	%r3, %r1, %r9;
	cvta.to.global.u64 	%rd1, %rd3;
	cvta.to.global.u64 	%rd2, %rd4;
$L__BB2_2:
	mul.wide.s32 	%rd5, %r10, 4;
	add.s64 	%rd6, %rd1, %rd5;
	ld.global.f32 	%f2, [%rd6];
	setp.gt.f32 	%p2, %f2, %f1;
	selp.f32 	%f3, 0f3F800000, 0f00000000, %p2;
	add.s64 	%rd7, %rd2, %rd5;
	st.global.f32 	[%rd7], %f3;
	add.s32 	%r10, %r10, %r3;
	setp.lt.s32 	%p3, %r10, %r6;
	@%p3 bra 	$L__BB2_2;
$L__BB2_3:
	ret;

}
	// .globl	_Z10threshold3PKfPffi
.visible .entry _Z10threshold3PKfPffi(
	.param .u64 .ptr .align 1 _Z10threshold3PKfPffi_param_0,
	.param .u64 .ptr .align 1 _Z10threshold3PKfPffi_param_1,
	.param .f32 _Z10threshold3PKfPffi_param_2,
	.param .u32 _Z10threshold3PKfPffi_param_3
)
{
	.reg .pred 	%p<38>;
	.reg .b32 	%r<60>;
	.reg .b32 	%f<52>;
	.reg .b64 	%rd<31>;

	ld.param.u64 	%rd3, [_Z10threshold3PKfPffi_param_0];
	ld.param.u64 	%rd4, [_Z10threshold3PKfPffi_param_1];
	ld.param.f32 	%f1, [_Z10threshold3PKfPffi_param_2];
	ld.param.u32 	%r23, [_Z10threshold3PKfPffi_param_3];
	cvta.to.global.u64 	%rd1, %rd4;
	cvta.to.global.u64 	%rd2, %rd3;
	mov.u32 	%r24, %ctaid.x;
	mov.u32 	%r25, %ntid.x;
	mov.u32 	%r26, %tid.x;
	mad.lo.s32 	%r1, %r24, %r25, %r26;
	mov.u32 	%r27, %nctaid.x;
	mul.lo.s32 	%r2, %r25, %r27;
	shr.s32 	%r28, %r23, 31;
	shr.u32 	%r29, %r28, 30;
	add.s32 	%r30, %r23, %r29;
	shr.s32 	%r3, %r30, 2;
	setp.ge.s32 	%p1, %r1, %r3;
	@%p1 bra 	$L__BB3_7;
	add.s32 	%r31, %r1, %r2;
	max.s32 	%r32, %r3, %r31;
	setp.lt.s32 	%p2, %r31, %r3;
	selp.u32 	%r33, 1, 0, %p2;
	add.s32 	%r34, %r31, %r33;
	sub.s32 	%r35, %r32, %r34;
	div.u32 	%r36, %r35, %r2;
	add.s32 	%r4, %r36, %r33;
	and.b32  	%r37, %r4, 3;
	setp.eq.s32 	%p3, %r37, 3;
	mov.u32 	%r54, %r1;
	@%p3 bra 	$L__BB3_4;
	add.s32 	%r38, %r4, 1;
	and.b32  	%r39, %r38, 3;
	neg.s32 	%r52, %r39;
	mov.u32 	%r54, %r1;
$L__BB3_3:
	.pragma "nounroll";
	mul.wide.s32 	%rd5, %r54, 16;
	add.s64 	%rd6, %rd1, %rd5;
	add.s64 	%rd7, %rd2, %rd5;
	ld.global.v4.f32 	{%f2, %f3, %f4, %f5}, [%rd7];
	setp.gt.f32 	%p4, %f2, %f1;
	selp.f32 	%f6, 0f3F800000, 0f00000000, %p4;
	setp.gt.f32 	%p5, %f3, %f1;
	selp.f32 	%f7, 0f3F800000, 0f00000000, %p5;
	setp.gt.f32 	%p6, %f4, %f1;
	selp.f32 	%f8, 0f3F800000, 0f00000000, %p6;
	setp.gt.f32 	%p7, %f5, %f1;
	selp.f32 	%f9, 0f3F800000, 0f00000000, %p7;
	st.global.v4.f32 	[%rd6], {%f6, %f7, %f8, %f9};
	add.s32 	%r54, %r54, %r2;
	add.s32 	%r52, %r52, 1;
	setp.ne.s32 	%p8, %r52, 0;
	@%p8 bra 	$L__BB3_3;
$L__BB3_4:
	setp.lt.u32 	%p9, %r4, 3;
	@%p9 bra 	$L__BB3_7;
	mul.wide.s32 	%rd11, %r2, 16;
	shl.b32 	%r40, %r2, 2;
$L__BB3_6:
	mul.wide.s32 	%rd8, %r54, 16;
	add.s64 	%rd9, %rd2, %rd8;
	ld.global.v4.f32 	{%f10, %f11, %f12, %f13}, [%rd9];
	setp.gt.f32 	%p10, %f10, %f1;
	selp.f32 	%f14, 0f3F800000, 0f00000000, %p10;
	setp.gt.f32 	%p11, %f11, %f1;
	selp.f32 	%f15, 0f3F800000, 0f00000000, %p11;
	setp.gt.f32 	%p12, %f12, %f1;
	selp.f32 	%f16, 0f3F800000, 0f00000000, %p12;
	setp.gt.f32 	%p13, %f13, %f1;
	selp.f32 	%f17, 0f3F800000, 0f00000000, %p13;
	add.s64 	%rd10, %rd1, %rd8;
	st.global.v4.f32 	[%rd10], {%f14, %f15, %f16, %f17};
	add.s64 	%rd12, %rd9, %rd11;
	ld.global.v4.f32 	{%f18, %f19, %f20, %f21}, [%rd12];
	setp.gt.f32 	%p14, %f18, %f1;
	selp.f32 	%f22, 0f3F800000, 0f00000000, %p14;
	setp.gt.f32 	%p15, %f19, %f1;
	selp.f32 	%f23, 0f3F800000, 0f00000000, %p15;
	setp.gt.f32 	%p16, %f20, %f1;
	selp.f32 	%f24, 0f3F800000, 0f00000000, %p16;
	setp.gt.f32 	%p17, %f21, %f1;
	selp.f32 	%f25, 0f3F800000, 0f00000000, %p17;
	add.s64 	%rd13, %rd10, %rd11;
	st.global.v4.f32 	[%rd13], {%f22, %f23, %f24, %f25};
	add.s64 	%rd14, %rd12, %rd11;
	ld.global.v4.f32 	{%f26, %f27, %f28, %f29}, [%rd14];
	setp.gt.f32 	%p18, %f26, %f1;
	selp.f32 	%f30, 0f3F800000, 0f00000000, %p18;
	setp.gt.f32 	%p19, %f27, %f1;
	selp.f32 	%f31, 0f3F800000, 0f00000000, %p19;
	setp.gt.f32 	%p20, %f28, %f1;
	selp.f32 	%f32, 0f3F800000, 0f00000000, %p20;
	setp.gt.f32 	%p21, %f29, %f1;
	selp.f32 	%f33, 0f3F800000, 0f00000000, %p21;
	add.s64 	%rd15, %rd13, %rd11;
	st.global.v4.f32 	[%rd15], {%f30, %f31, %f32, %f33};
	add.s64 	%rd16, %rd14, %rd11;
	ld.global.v4.f32 	{%f34, %f35, %f36, %f37}, [%rd16];
	setp.gt.f32 	%p22, %f34, %f1;
	selp.f32 	%f38, 0f3F800000, 0f00000000, %p22;
	setp.gt.f32 	%p23, %f35, %f1;
	selp.f32 	%f39, 0f3F800000, 0f00000000, %p23;
	setp.gt.f32 	%p24, %f36, %f1;
	selp.f32 	%f40, 0f3F800000, 0f00000000, %p24;
	setp.gt.f32 	%p25, %f37, %f1;
	selp.f32 	%f41, 0f3F800000, 0f00000000, %p25;
	add.s64 	%rd17, %rd15, %rd11;
	st.global.v4.f32 	[%rd17], {%f38, %f39, %f40, %f41};
	add.s32 	%r54, %r40, %r54;
	setp.lt.s32 	%p26, %r54, %r3;
	@%p26 bra 	$L__BB3_6;
$L__BB3_7:
	shl.b32 	%r41, %r3, 2;
	add.s32 	%r58, %r41, %r1;
	setp.ge.s32 	%p27, %r58, %r23;
	@%p27 bra 	$L__BB3_14;
	add.s32 	%r42, %r58, %r2;
	max.s32 	%r43, %r23, %r42;
	setp.lt.s32 	%p28, %r42, %r23;
	selp.u32 	%r44, 1, 0, %p28;
	add.s32 	%r45, %r42, %r44;
	sub.s32 	%r46, %r43, %r45;
	div.u32 	%r47, %r46, %r2;
	add.s32 	%r14, %r47, %r44;
	and.b32  	%r48, %r14, 3;
	setp.eq.s32 	%p29, %r48, 3;
	@%p29 bra 	$L__BB3_11;
	add.s32 	%r49, %r14, 1;
	and.b32  	%r50, %r49, 3;
	neg.s32 	%r56, %r50;
$L__BB3_10:
	.pragma "nounroll";
	mul.wide.s32 	%rd18, %r58, 4;
	add.s64 	%rd19, %rd1, %rd18;
	add.s64 	%rd20, %rd2, %rd18;
	ld.global.f32 	%f42, [%rd20];
	setp.gt.f32 	%p30, %f42, %f1;
	selp.f32 	%f43, 0f3F800000, 0f00000000, %p30;
	st.global.f32 	[%rd19], %f43;
	add.s32 	%r58, %r58, %r2;
	add.s32 	%r56, %r56, 1;
	setp.ne.s32 	%p31, %r56, 0;
	@%p31 bra 	$L__BB3_10;
$L__BB3_11:
	setp.lt.u32 	%p32, %r14, 3;
	@%p32 bra 	$L__BB3_14;
	mul.wide.s32 	%rd24, %r2, 4;
	shl.b32 	%r51, %r2, 2;
$L__BB3_13:
	mul.wide.s32 	%rd21, %r58, 4;
	add.s64 	%rd22, %rd2, %rd21;
	ld.global.f32 	%f44, [%rd22];
	setp.gt.f32 	%p33, %f44, %f1;
	selp.f32 	%f45, 0f3F800000, 0f00000000, %p33;
	add.s64 	%rd23, %rd1, %rd21;
	st.global.f32 	[%rd23], %f45;
	add.s64 	%rd25, %rd22, %rd24;
	ld.global.f32 	%f46, [%rd25];
	setp.gt.f32 	%p34, %f46, %f1;
	selp.f32 	%f47, 0f3F800000, 0f00000000, %p34;
	add.s64 	%rd26, %rd23, %rd24;
	st.global.f32 	[%rd26], %f47;
	add.s64 	%rd27, %rd25, %rd24;
	ld.global.f32 	%f48, [%rd27];
	setp.gt.f32 	%p35, %f48, %f1;
	selp.f32 	%f49, 0f3F800000, 0f00000000, %p35;
	add.s64 	%rd28, %rd26, %rd24;
	st.global.f32 	[%rd28], %f49;
	add.s64 	%rd29, %rd27, %rd24;
	ld.global.f32 	%f50, [%rd29];
	setp.gt.f32 	%p36, %f50, %f1;
	selp.f32 	%f51, 0f3F800000, 0f00000000, %p36;
	add.s64 	%rd30, %rd28, %rd24;
	st.global.f32 	[%rd30], %f51;
	add.s32 	%r58, %r51, %r58;
	setp.lt.s32 	%p37, %r58, %r23;
	@%p37 bra 	$L__BB3_13;
$L__BB3_14:
	ret;

}


// ===== COMPILED SASS (sm_100) =====

	.target	sm_100

	.elftype	@"ET_EXEC"


//--------------------- .note.nv.tkinfo           --------------------------
	.section	.note.nv.tkinfo,"",@"SHT_NOTE"
	.sectionflags	@"SHF_NOTE_NV_TKINFO"
	.tkinfo
        /*0018*/ 	.word	0x00000002
        /*0030*/ 	.string	""
        /*0030*/ 	.string	"ptxas"
        /*0030*/ 	.string	"Cuda compilation tools, release 13.0, V13.0.88"
        /*0030*/ 	.string	"Build cuda_13.0.r13.0/compiler.36424714_0"
        /*0030*/ 	.string	"-arch sm_100 -m 64 "



//--------------------- .note.nv.cuinfo           --------------------------
	.section	.note.nv.cuinfo,"",@"SHT_NOTE"
	.sectionflags	@"SHF_NOTE_NV_CUINFO"
        /*0018*/ 	.short	0x0002
        /*001a*/ 	.short	0x0064
        /*001c*/ 	.short	0x0082
	.zero		2


//--------------------- .nv.info                  --------------------------
	.section	.nv.info,"",@"SHT_CUDA_INFO"
	.align	4


	//----- nvinfo : EIATTR_REGCOUNT
	.align		4
        /*0000*/ 	.byte	0x04, 0x2f
        /*0002*/ 	.short	(.L_2 - .L_1)
	.align		4
.L_1:
        /*0004*/ 	.word	index@(_Z6warmupv)
        /*0008*/ 	.word	0x00000018


	//----- nvinfo : EIATTR_FRAME_SIZE
	.align		4
.L_2:
        /*000c*/ 	.byte	0x04, 0x11
        /*000e*/ 	.short	(.L_4 - .L_3)
	.align		4
.L_3:
        /*0010*/ 	.word	index@(_Z6warmupv)
        /*0014*/ 	.word	0x00000000


	//----- nvinfo : EIATTR_REGCOUNT
	.align		4
.L_4:
        /*0018*/ 	.byte	0x04, 0x2f
        /*001a*/ 	.short	(.L_6 - .L_5)
	.align		4
.L_5:
        /*001c*/ 	.word	index@(_Z10threshold1PKfPffi)
        /*0020*/ 	.word	0x0000001c


	//----- nvinfo : EIATTR_FRAME_SIZE
	.align		4
.L_6:
        /*0024*/ 	.byte	0x04, 0x11
        /*0026*/ 	.short	(.L_8 - .L_7)
	.align		4
.L_7:
        /*0028*/ 	.word	index@(_Z10threshold1PKfPffi)
        /*002c*/ 	.word	0x00000000


	//----- nvinfo : EIATTR_REGCOUNT
	.align		4
.L_8:
        /*0030*/ 	.byte	0x04, 0x2f
        /*0032*/ 	.short	(.L_10 - .L_9)
	.align		4
.L_9:
        /*0034*/ 	.word	index@(_Z10threshold2PKfPffi)
        /*0038*/ 	.word	0x00000010


	//----- nvinfo : EIATTR_FRAME_SIZE
	.align		4
.L_10:
        /*003c*/ 	.byte	0x04, 0x11
        /*003e*/ 	.short	(.L_12 - .L_11)
	.align		4
.L_11:
        /*0040*/ 	.word	index@(_Z10threshold2PKfPffi)
        /*0044*/ 	.word	0x00000000


	//----- nvinfo : EIATTR_REGCOUNT
	.align		4
.L_12:
        /*0048*/ 	.byte	0x04, 0x2f
        /*004a*/ 	.short	(.L_14 - .L_13)
	.align		4
.L_13:
        /*004c*/ 	.word	index@(_Z10threshold3PKfPffi)
        /*0050*/ 	.word	0x00000020


	//----- nvinfo : EIATTR_FRAME_SIZE
	.align		4
.L_14:
        /*0054*/ 	.byte	0x04, 0x11
        /*0056*/ 	.short	(.L_16 - .L_15)
	.align		4
.L_15:
        /*0058*/ 	.word	index@(_Z10threshold3PKfPffi)
        /*005c*/ 	.word	0x00000000


	//----- nvinfo : EIATTR_MIN_STACK_SIZE
	.align		4
.L_16:
        /*0060*/ 	.byte	0x04, 0x12
        /*0062*/ 	.short	(.L_18 - .L_17)
	.align		4
.L_17:
        /*0064*/ 	.word	index@(_Z10threshold3PKfPffi)
        /*0068*/ 	.word	0x00000000


	//----- nvinfo : EIATTR_MIN_STACK_SIZE
	.align		4
.L_18:
        /*006c*/ 	.byte	0x04, 0x12
        /*006e*/ 	.short	(.L_20 - .L_19)
	.align		4
.L_19:
        /*0070*/ 	.word	index@(_Z10threshold2PKfPffi)
        /*0074*/ 	.word	0x00000000


	//----- nvinfo : EIATTR_MIN_STACK_SIZE
	.align		4
.L_20:
        /*0078*/ 	.byte	0x04, 0x12
        /*007a*/ 	.short	(.L_22 - .L_21)
	.align		4
.L_21:
        /*007c*/ 	.word	index@(_Z10threshold1PKfPffi)
        /*0080*/ 	.word	0x00000000


	//----- nvinfo : EIATTR_MIN_STACK_SIZE
	.align		4
.L_22:
        /*0084*/ 	.byte	0x04, 0x12
        /*0086*/ 	.short	(.L_24 - .L_23)
	.align		4
.L_23:
        /*0088*/ 	.word	index@(_Z6warmupv)
        /*008c*/ 	.word	0x00000000
.L_24:


//--------------------- .nv.compat                --------------------------
	.section	.nv.compat,"",@"SHT_CUDA_COMPAT_INFO"
	.align	4
        /*0000*/ 	.byte	0x02, 0x09, 0x00, 0x00, 0x02, 0x02, 0x01, 0x00, 0x02, 0x05, 0x05, 0x00, 0x03, 0x07, 0x01, 0x01
        /*0010*/ 	.byte	0x02, 0x03, 0x00, 0x00, 0x02, 0x06, 0x01, 0x00, 0x04, 0x0b, 0x08, 0x00, 0x09, 0x00, 0x00, 0x00
        /*0020*/ 	.byte	0x00, 0x00, 0x00, 0x00


//--------------------- .nv.info._Z10threshold3PKfPffi --------------------------
	.section	.nv.info._Z10threshold3PKfPffi,"",@"SHT_CUDA_INFO"
	.sectionflags	@""
	.align	4


	//----- nvinfo : EIATTR_CUDA_API_VERSION
	.align		4
        /*0000*/ 	.byte	0x04, 0x37
        /*0002*/ 	.short	(.L_26 - .L_25)
.L_25:
        /*0004*/ 	.word	0x00000082


	//----- nvinfo : EIATTR_KPARAM_INFO
	.align		4
.L_26:
        /*0008*/ 	.byte	0x04, 0x17
        /*000a*/ 	.short	(.L_28 - .L_27)
.L_27:
        /*000c*/ 	.word	0x00000000
        /*0010*/ 	.short	0x0003
        /*0012*/ 	.short	0x0014
        /*0014*/ 	.byte	0x00, 0xf0, 0x11, 0x00


	//----- nvinfo : EIATTR_KPARAM_INFO
	.align		4
.L_28:
        /*0018*/ 	.byte	0x04, 0x17
        /*001a*/ 	.short	(.L_30 - .L_29)
.L_29:
        /*001c*/ 	.word	0x00000000
        /*0020*/ 	.short	0x0002
        /*0022*/ 	.short	0x0010
        /*0024*/ 	.byte	0x00, 0xf0, 0x11, 0x00


	//----- nvinfo : EIATTR_KPARAM_INFO
	.align		4
.L_30:
        /*0028*/ 	.byte	0x04, 0x17
        /*002a*/ 	.short	(.L_32 - .L_31)
.L_31:
        /*002c*/ 	.word	0x00000000
        /*0030*/ 	.short	0x0001
        /*0032*/ 	.short	0x0008
        /*0034*/ 	.byte	0x00, 0xf5, 0x21, 0x00


	//----- nvinfo : EIATTR_KPARAM_INFO
	.align		4
.L_32:
        /*0038*/ 	.byte	0x04, 0x17
        /*003a*/ 	.short	(.L_34 - .L_33)
.L_33:
        /*003c*/ 	.word	0x00000000
        /*0040*/ 	.short	0x0000
        /*0042*/ 	.short	0x0000
        /*0044*/ 	.byte	0x00, 0xf5, 0x21, 0x00


	//----- nvinfo : EIATTR_SPARSE_MMA_MASK
	.align		4
.L_34:
        /*0048*/ 	.byte	0x03, 0x50
        /*004a*/ 	.short	0x0000


	//----- nvinfo : EIATTR_MAXREG_COUNT
	.align		4
        /*004c*/ 	.byte	0x03, 0x1b
        /*004e*/ 	.short	0x00ff


	//----- nvinfo : EIATTR_MERCURY_ISA_VERSION
	.align		4
        /*0050*/ 	.byte	0x03, 0x5f
        /*0052*/ 	.short	0x0101


	//----- nvinfo : EIATTR_VRC_CTA_INIT_COUNT
	.align		4
        /*0054*/ 	.byte	0x02, 0x4a
	.zero		1
	.zero		1


	//----- nvinfo : EIATTR_EXIT_INSTR_OFFSETS
	.align		4
        /*0058*/ 	.byte	0x04, 0x1c
        /*005a*/ 	.short	(.L_36 - .L_35)


	//   ....[0]....
.L_35:
        /*005c*/ 	.word	0x000006b0


	//   ....[1]....
        /*0060*/ 	.word	0x000009c0


	//   ....[2]....
        /*0064*/ 	.word	0x00000b40


	//----- nvinfo : EIATTR_CRS_STACK_SIZE
	.align		4
.L_36:
        /*0068*/ 	.byte	0x04, 0x1e
        /*006a*/ 	.short	(.L_38 - .L_37)
.L_37:
        /*006c*/ 	.word	0x00000000


	//----- nvinfo : EIATTR_CBANK_PARAM_SIZE
	.align		4
.L_38:
        /*0070*/ 	.byte	0x03, 0x19
        /*0072*/ 	.short	0x0018


	//----- nvinfo : EIATTR_PARAM_CBANK
	.align		4
        /*0074*/ 	.byte	0x04, 0x0a
        /*0076*/ 	.short	(.L_40 - .L_39)
	.align		4
.L_39:
        /*0078*/ 	.word	index@(.nv.constant0._Z10threshold3PKfPffi)
        /*007c*/ 	.short	0x0380
        /*007e*/ 	.short	0x0018


	//----- nvinfo : EIATTR_SW_WAR
	.align		4
.L_40:
        /*0080*/ 	.byte	0x04, 0x36
        /*0082*/ 	.short	(.L_42 - .L_41)
.L_41:
        /*0084*/ 	.word	0x00000008
.L_42:


//--------------------- .nv.info._Z10threshold2PKfPffi --------------------------
	.section	.nv.info._Z10threshold2PKfPffi,"",@"SHT_CUDA_INFO"
	.sectionflags	@""
	.align	4


	//----- nvinfo : EIATTR_CUDA_API_VERSION
	.align		4
        /*0000*/ 	.byte	0x04, 0x37
        /*0002*/ 	.short	(.L_44 - .L_43)
.L_43:
        /*0004*/ 	.word	0x00000082


	//----- nvinfo : EIATTR_KPARAM_INFO
	.align		4
.L_44:
        /*0008*/ 	.byte	0x04, 0x17
        /*000a*/ 	.short	(.L_46 - .L_45)
.L_45:
        /*000c*/ 	.word	0x00000000
        /*0010*/ 	.short	0x0003
        /*0012*/ 	.short	0x0014
        /*0014*/ 	.byte	0x00, 0xf0, 0x11, 0x00


	//----- nvinfo : EIATTR_KPARAM_INFO
	.align		4
.L_46:
        /*0018*/ 	.byte	0x04, 0x17
        /*001a*/ 	.short	(.L_48 - .L_47)
.L_47:
        /*001c*/ 	.word	0x00000000
        /*0020*/ 	.short	0x0002
        /*0022*/ 	.short	0x0010
        /*0024*/ 	.byte	0x00, 0xf0, 0x11, 0x00


	//----- nvinfo : EIATTR_KPARAM_INFO
	.align		4
.L_48:
        /*0028*/ 	.byte	0x04, 0x17
        /*002a*/ 	.short	(.L_50 - .L_49)
.L_49:
        /*002c*/ 	.word	0x00000000
        /*0030*/ 	.short	0x0001
        /*0032*/ 	.short	0x0008
        /*0034*/ 	.byte	0x00, 0xf5, 0x21, 0x00


	//----- nvinfo : EIATTR_KPARAM_INFO
	.align		4
.L_50:
        /*0038*/ 	.byte	0x04, 0x17
        /*003a*/ 	.short	(.L_52 - .L_51)
.L_51:
        /*003c*/ 	.word	0x00000000
        /*0040*/ 	.short	0x0000
        /*0042*/ 	.short	0x0000
        /*0044*/ 	.byte	0x00, 0xf5, 0x21, 0x00


	//----- nvinfo : EIATTR_SPARSE_MMA_MASK
	.align		4
.L_52:
        /*0048*/ 	.byte	0x03, 0x50
        /*004a*/ 	.short	0x0000


	//----- nvinfo : EIATTR_MAXREG_COUNT
	.align		4
        /*004c*/ 	.byte	0x03, 0x1b
        /*004e*/ 	.short	0x00ff


	//----- nvinfo : EIATTR_MERCURY_ISA_VERSION
	.align		4
        /*0050*/ 	.byte	0x03, 0x5f
        /*0052*/ 	.short	0x0101


	//----- nvinfo : EIATTR_VRC_CTA_INIT_COUNT
	.align		4
        /*0054*/ 	.byte	0x02, 0x4a
	.zero		1
	.zero		1


	//----- nvinfo : EIATTR_EXIT_INSTR_OFFSETS
	.align		4
        /*0058*/ 	.byte	0x04, 0x1c
        /*005a*/ 	.short	(.L_54 - .L_53)


	//   ....[0]....
.L_53:
        /*005c*/ 	.word	0x00000070


	//   ....[1]....
        /*0060*/ 	.word	0x00000160


	//----- nvinfo : EIATTR_CRS_STACK_SIZE
	.align		4
.L_54:
        /*0064*/ 	.byte	0x04, 0x1e
        /*0066*/ 	.short	(.L_56 - .L_55)
.L_55:
        /*0068*/ 	.word	0x00000000


	//----- nvinfo : EIATTR_CBANK_PARAM_SIZE
	.align		4
.L_56:
        /*006c*/ 	.byte	0x03, 0x19
        /*006e*/ 	.short	0x0018


	//----- nvinfo : EIATTR_PARAM_CBANK
	.align		4
        /*0070*/ 	.byte	0x04, 0x0a
        /*0072*/ 	.short	(.L_58 - .L_57)
	.align		4
.L_57:
        /*0074*/ 	.word	index@(.nv.constant0._Z10threshold2PKfPffi)
        /*0078*/ 	.short	0x0380
        /*007a*/ 	.short	0x0018


	//----- nvinfo : EIATTR_SW_WAR
	.align		4
.L_58:
        /*007c*/ 	.byte	0x04, 0x36
        /*007e*/ 	.short	(.L_60 - .L_59)
.L_59:
        /*0080*/ 	.word	0x00000008
.L_60:


//--------------------- .nv.info._Z10threshold1PKfPffi --------------------------
	.section	.nv.info._Z10threshold1PKfPffi,"",@"SHT_CUDA_INFO"
	.sectionflags	@""
	.align	4


	//----- nvinfo : EIATTR_CUDA_API_VERSION
	.align		4
        /*0000*/ 	.byte	0x04, 0x37
        /*0002*/ 	.short	(.L_62 - .L_61)
.L_61:
        /*0004*/ 	.word	0x00000082


	//----- nvinfo : EIATTR_KPARAM_INFO
	.align		4
.L_62:
        /*0008*/ 	.byte	0x04, 0x17
        /*000a*/ 	.short	(.L_64 - .L_63)
.L_63:
        /*000c*/ 	.word	0x00000000
        /*0010*/ 	.short	0x0003
        /*0012*/ 	.short	0x0014
        /*0014*/ 	.byte	0x00, 0xf0, 0x11, 0x00


	//----- nvinfo : EIATTR_KPARAM_INFO
	.align		4
.L_64:
        /*0018*/ 	.byte	0x04, 0x17
        /*001a*/ 	.short	(.L_66 - .L_65)
.L_65:
        /*001c*/ 	.word	0x00000000
        /*0020*/ 	.short	0x0002
        /*0022*/ 	.short	0x0010
        /*0024*/ 	.byte	0x00, 0xf0, 0x11, 0x00


	//----- nvinfo : EIATTR_KPARAM_INFO
	.align		4
.L_66:
        /*0028*/ 	.byte	0x04, 0x17
        /*002a*/ 	.short	(.L_68 - .L_67)
.L_67:
        /*002c*/ 	.word	0x00000000
        /*0030*/ 	.short	0x0001
        /*0032*/ 	.short	0x0008
        /*0034*/ 	.byte	0x00, 0xf5, 0x21, 0x00


	//----- nvinfo : EIATTR_KPARAM_INFO
	.align		4
.L_68:
        /*0038*/ 	.byte	0x04, 0x17
        /*003a*/ 	.short	(.L_70 - .L_69)
.L_69:
        /*003c*/ 	.word	0x00000000
        /*0040*/ 	.short	0x0000
        /*0042*/ 	.short	0x0000
        /*0044*/ 	.byte	0x00, 0xf5, 0x21, 0x00


	//----- nvinfo : EIATTR_SPARSE_MMA_MASK
	.align		4
.L_70:
        /*0048*/ 	.byte	0x03, 0x50
        /*004a*/ 	.short	0x0000


	//----- nvinfo : EIATTR_MAXREG_COUNT
	.align		4
        /*004c*/ 	.byte	0x03, 0x1b
        /*004e*/ 	.short	0x00ff


	//----- nvinfo : EIATTR_MERCURY_ISA_VERSION
	.align		4
        /*0050*/ 	.byte	0x03, 0x5f
        /*0052*/ 	.short	0x0101


	//----- nvinfo : EIATTR_VRC_CTA_INIT_COUNT
	.align		4
        /*0054*/ 	.byte	0x02, 0x4a
	.zero		1
	.zero		1


	//----- nvinfo : EIATTR_EXIT_INSTR_OFFSETS
	.align		4
        /*0058*/ 	.byte	0x04, 0x1c
        /*005a*/ 	.short	(.L_72 - .L_71)


	//   ....[0]....
.L_71:
        /*005c*/ 	.word	0x00000090


	//   ....[1]....
        /*0060*/ 	.word	0x000003b0


	//   ....[2]....
        /*0064*/ 	.word	0x00000530


	//----- nvinfo : EIATTR_CRS_STACK_SIZE
	.align		4
.L_72:
        /*0068*/ 	.byte	0x04, 0x1e
        /*006a*/ 	.short	(.L_74 - .L_73)
.L_73:
        /*006c*/ 	.word	0x00000000


	//----- nvinfo : EIATTR_CBANK_PARAM_SIZE
	.align		4
.L_74:
        /*0070*/ 	.byte	0x03, 0x19
        /*0072*/ 	.short	0x0018


	//----- nvinfo : EIATTR_PARAM_CBANK
	.align		4
        /*0074*/ 	.byte	0x04, 0x0a
        /*0076*/ 	.short	(.L_76 - .L_75)
	.align		4
.L_75:
        /*0078*/ 	.word	index@(.nv.constant0._Z10threshold1PKfPffi)
        /*007c*/ 	.short	0x0380
        /*007e*/ 	.short	0x0018


	//----- nvinfo : EIATTR_SW_WAR
	.align		4
.L_76:
        /*0080*/ 	.byte	0x04, 0x36
        /*0082*/ 	.short	(.L_78 - .L_77)
.L_77:
        /*0084*/ 	.word	0x00000008
.L_78:


//--------------------- .nv.info._Z6warmupv       --------------------------
	.section	.nv.info._Z6warmupv,"",@"SHT_CUDA_INFO"
	.sectionflags	@""
	.align	4


	//----- nvinfo : EIATTR_CUDA_API_VERSION
	.align		4
        /*0000*/ 	.byte	0x04, 0x37
        /*0002*/ 	.short	(.L_80 - .L_79)
.L_79:
        /*0004*/ 	.word	0x00000082


	//----- nvinfo : EIATTR_SPARSE_MMA_MASK
	.align		4
.L_80:
        /*0008*/ 	.byte	0x03, 0x50
        /*000a*/ 	.short	0x0000


	//----- nvinfo : EIATTR_MAXREG_COUNT
	.align		4
        /*000c*/ 	.byte	0x03, 0x1b
        /*000e*/ 	.short	0x00ff


	//----- nvinfo : EIATTR_EXTERNS
	.align		4
        /*0010*/ 	.byte	0x04, 0x0f
        /*0012*/ 	.short	(.L_82 - .L_81)


	//   ....[0]....
	.align		4
.L_81:
        /*0014*/ 	.word	index@(vprintf)


	//----- nvinfo : EIATTR_MERCURY_ISA_VERSION
	.align		4
.L_82:
        /*0018*/ 	.byte	0x03, 0x5f
        /*001a*/ 	.short	0x0101


	//----- nvinfo : EIATTR_VRC_CTA_INIT_COUNT
	.align		4
        /*001c*/ 	.byte	0x02, 0x4a
	.zero		1
	.zero		1


	//----- nvinfo : EIATTR_SYSCALL_OFFSETS
	.align		4
        /*0020*/ 	.byte	0x04, 0x46
        /*0022*/ 	.short	(.L_84 - .L_83)


	//   ....[0]....
.L_83:
        /*0024*/ 	.word	0x000000f0


	//----- nvinfo : EIATTR_EXIT_INSTR_OFFSETS
	.align		4
.L_84:
        /*0028*/ 	.byte	0x04, 0x1c
        /*002a*/ 	.short	(.L_86 - .L_85)


	//   ....[0]....
.L_85:
        /*002c*/ 	.word	0x00000070


	//   ....[1]....
        /*0030*/ 	.word	0x00000100


	//----- nvinfo : EIATTR_CRS_STACK_SIZE
	.align		4
.L_86:
        /*0034*/ 	.byte	0x04, 0x1e
        /*0036*/ 	.short	(.L_88 - .L_87)
.L_87:
        /*0038*/ 	.word	0x00000000


	//----- nvinfo : EIATTR_SW_WAR
	.align		4
.L_88:
        /*003c*/ 	.byte	0x04, 0x36
        /*003e*/ 	.short	(.L_90 - .L_89)
.L_89:
        /*0040*/ 	.word	0x00000008
.L_90:


//--------------------- .nv.callgraph             --------------------------
	.section	.nv.callgraph,"",@"SHT_CUDA_CALLGRAPH"
	.align	4
	.sectionentsize	8
	.align		4
        /*0000*/ 	.word	0x00000000
	.align		4
        /*0004*/ 	.word	0xffffffff
	.align		4
        /*0008*/ 	.word	index@(_Z6warmupv)
	.align		4
        /*000c*/ 	.word	index@(vprintf)
	.align		4
        /*0010*/ 	.word	0x00000000
	.align		4
        /*0014*/ 	.word	0xfffffffe
	.align		4
        /*0018*/ 	.word	0x00000000
	.align		4
        /*001c*/ 	.word	0xfffffffd
	.align		4
        /*0020*/ 	.word	0x00000000
	.align		4
        /*0024*/ 	.word	0xfffffffc


//--------------------- .nv.constant4             --------------------------
	.section	.nv.constant4,"a",@progbits
	.align	8
	.align		8
.nv.constant4:
        /*0000*/ 	.dword	$str
	.align		8
        /*0008*/ 	.dword	vprintf


//--------------------- .text._Z10threshold3PKfPffi --------------------------
	.section	.text._Z10threshold3PKfPffi,"ax",@progbits
	.align	128
        .global         _Z10threshold3PKfPffi
        .type           _Z10threshold3PKfPffi,@function
        .size           _Z10threshold3PKfPffi,(.L_x_20 - _Z10threshold3PKfPffi)
        .other          _Z10threshold3PKfPffi,@"STO_CUDA_ENTRY STV_DEFAULT"
_Z10threshold3PKfPffi:
.text._Z10threshold3PKfPffi:
[----:B------:R-:W-:Y:S01]  /*0000*/  LDC R1, c[0x0][0x37c] ;  /* 0x0000df00ff017b82 */ /* 0x000fe20000000800 */
[----:B------:R-:W0:Y:S07]  /*0010*/  S2R R2, SR_TID.X ;  /* 0x0000000000027919 */ /* 0x000e2e0000002100 */
[----:B------:R-:W1:Y:S01]  /*0020*/  LDC R0, c[0x0][0x394] ;  /* 0x0000e500ff007b82 */ /* 0x000e620000000800 */
[----:B------:R-:W2:Y:S01]  /*0030*/  LDCU.64 UR4, c[0x0][0x358] ;  /* 0x00006b00ff0477ac */ /* 0x000ea20008000a00 */
[----:B------:R-:W-:Y:S01]  /*0040*/  BSSY.RECONVERGENT B0, `(.L_x_0) ;  /* 0x0000064000007945 */ /* 0x000fe20003800200 */
[----:B------:R-:W3:Y:S05]  /*0050*/  LDCU UR8, c[0x0][0x390] ;  /* 0x00007200ff0877ac */ /* 0x000eea0008000800 */
[----:B------:R-:W0:Y:S01]  /*0060*/  S2UR UR6, SR_CTAID.X ;  /* 0x00000000000679c3 */ /* 0x000e220000002500 */
[----:B------:R-:W4:Y:S07]  /*0070*/  LDCU UR9, c[0x0][0x390] ;  /* 0x00007200ff0977ac */ /* 0x000f2e0008000800 */
[----:B------:R-:W0:Y:S01]  /*0080*/  LDC R5, c[0x0][0x360] ;  /* 0x0000d800ff057b82 */ /* 0x000e220000000800 */
[----:B------:R-:W5:Y:S01]  /*0090*/  LDCU UR7, c[0x0][0x370] ;  /* 0x00006e00ff0777ac */ /* 0x000f620008000800 */
[----:B-1----:R-:W-:-:S04]  /*00a0*/  SHF.R.S32.HI R3, RZ, 0x1f, R0 ;  /* 0x0000001fff037819 */ /* 0x002fc80000011400 */
[----:B------:R-:W-:-:S04]  /*00b0*/  LEA.HI R3, R3, R0, RZ, 0x2 ;  /* 0x0000000003037211 */ /* 0x000fc800078f10ff */
[----:B------:R-:W-:Y:S01]  /*00c0*/  SHF.R.S32.HI R3, RZ, 0x2, R3 ;  /* 0x00000002ff037819 */ /* 0x000fe20000011403 */
[C---:B0-----:R-:W-:Y:S02]  /*00d0*/  IMAD R2, R5.reuse, UR6, R2 ;  /* 0x0000000605027c24 */ /* 0x041fe4000f8e0202 */
[----:B-----5:R-:W-:-:S03]  /*00e0*/  IMAD R5, R5, UR7, RZ ;  /* 0x0000000705057c24 */ /* 0x020fc6000f8e02ff */
[----:B------:R-:W-:-:S13]  /*00f0*/  ISETP.GE.AND P0, PT, R2, R3, PT ;  /* 0x000000030200720c */ /* 0x000fda0003f06270 */
[----:B--234-:R-:W-:Y:S05]  /*0100*/  @P0 BRA `(.L_x_1) ;  /* 0x00000004005c0947 */ /* 0x01cfea0003800000 */
[----:B------:R-:W0:Y:S01]  /*0110*/  I2F.U32.RP R10, R5 ;  /* 0x00000005000a7306 */ /* 0x000e220000209000 */
[--C-:B------:R-:W-:Y:S01]  /*0120*/  IMAD.IADD R4, R2, 0x1, R5.reuse ;  /* 0x0000000102047824 */ /* 0x100fe200078e0205 */
[----:B------:R-:W-:Y:S01]  /*0130*/  ISETP.NE.U32.AND P2, PT, R5, RZ, PT ;  /* 0x000000ff0500720c */ /* 0x000fe20003f45070 */
[----:B------:R-:W-:Y:S01]  /*0140*/  IMAD.MOV R11, RZ, RZ, -R5 ;  /* 0x000000ffff0b7224 */ /* 0x000fe200078e0a05 */
[----:B------:R-:W1:Y:S01]  /*0150*/  LDC.64 R20, c[0x0][0x380] ;  /* 0x0000e000ff147b82 */ /* 0x000e620000000a00 */
[----:B------:R-:W-:Y:S01]  /*0160*/  BSSY.RECONVERGENT B1, `(.L_x_2) ;  /* 0x000002d000017945 */ /* 0x000fe20003800200 */
[----:B------:R-:W-:Y:S02]  /*0170*/  ISETP.GE.AND P0, PT, R4, R3, PT ;  /* 0x000000030400720c */ /* 0x000fe40003f06270 */
[----:B------:R-:W-:Y:S02]  /*0180*/  VIMNMX R9, PT, PT, R3, R4, !PT ;  /* 0x0000000403097248 */ /* 0x000fe40007fe0100 */
[----:B------:R-:W-:-:S04]  /*0190*/  SEL R8, RZ, 0x1, P0 ;  /* 0x00000001ff087807 */ /* 0x000fc80000000000 */
[----:B------:R-:W-:Y:S01]  /*01a0*/  IADD3 R4, PT, PT, R9, -R4, -R8 ;  /* 0x8000000409047210 */ /* 0x000fe20007ffe808 */
[----:B0-----:R-:W0:Y:S02]  /*01b0*/  MUFU.RCP R10, R10 ;  /* 0x0000000a000a7308 */ /* 0x001e240000001000 */
[----:B0-----:R-:W-:-:S06]  /*01c0*/  VIADD R6, R10, 0xffffffe ;  /* 0x0ffffffe0a067836 */ /* 0x001fcc0000000000 */
[----:B------:R0:W2:Y:S02]  /*01d0*/  F2I.FTZ.U32.TRUNC.NTZ R7, R6 ;  /* 0x0000000600077305 */ /* 0x0000a4000021f000 */
[----:B0-----:R-:W-:Y:S02]  /*01e0*/  IMAD.MOV.U32 R6, RZ, RZ, RZ ;  /* 0x000000ffff067224 */ /* 0x001fe400078e00ff */
[----:B--2---:R-:W-:-:S04]  /*01f0*/  IMAD R11, R11, R7, RZ ;  /* 0x000000070b0b7224 */ /* 0x004fc800078e02ff */
[----:B------:R-:W-:-:S06]  /*0200*/  IMAD.HI.U32 R7, R7, R11, R6 ;  /* 0x0000000b07077227 */ /* 0x000fcc00078e0006 */
[----:B------:R-:W-:-:S04]  /*0210*/  IMAD.HI.U32 R9, R7, R4, RZ ;  /* 0x0000000407097227 */ /* 0x000fc800078e00ff */
[----:B------:R-:W-:-:S04]  /*0220*/  IMAD.MOV R6, RZ, RZ, -R9 ;  /* 0x000000ffff067224 */ /* 0x000fc800078e0a09 */
[----:B------:R-:W-:Y:S02]  /*0230*/  IMAD R4, R5, R6, R4 ;  /* 0x0000000605047224 */ /* 0x000fe400078e0204 */
[----:B------:R-:W0:Y:S03]  /*0240*/  LDC.64 R6, c[0x0][0x388] ;  /* 0x0000e200ff067b82 */ /* 0x000e260000000a00 */
[----:B------:R-:W-:-:S13]  /*0250*/  ISETP.GE.U32.AND P0, PT, R4, R5, PT ;  /* 0x000000050400720c */ /* 0x000fda0003f06070 */
[----:B------:R-:W-:Y:S02]  /*0260*/  @P0 IMAD.IADD R4, R4, 0x1, -R5 ;  /* 0x0000000104040824 */ /* 0x000fe400078e0a05 */
[----:B------:R-:W-:-:S03]  /*0270*/  @P0 VIADD R9, R9, 0x1 ;  /* 0x0000000109090836 */ /* 0x000fc60000000000 */
[----:B------:R-:W-:-:S13]  /*0280*/  ISETP.GE.U32.AND P1, PT, R4, R5, PT ;  /* 0x000000050400720c */ /* 0x000fda0003f26070 */
[----:B------:R-:W-:Y:S01]  /*0290*/  @P1 VIADD R9, R9, 0x1 ;  /* 0x0000000109091836 */ /* 0x000fe20000000000 */
[----:B------:R-:W-:-:S05]  /*02a0*/  @!P2 LOP3.LUT R9, RZ, R5, RZ, 0x33, !PT ;  /* 0x00000005ff09a212 */ /* 0x000fca00078e33ff */
[----:B------:R-:W-:-:S05]  /*02b0*/  IMAD.IADD R8, R8, 0x1, R9 ;  /* 0x0000000108087824 */ /* 0x000fca00078e0209 */
[C---:B------:R-:W-:Y:S02]  /*02c0*/  LOP3.LUT R4, R8.reuse, 0x3, RZ, 0xc0, !PT ;  /* 0x0000000308047812 */ /* 0x040fe400078ec0ff */
[----:B------:R-:W-:Y:S02]  /*02d0*/  ISETP.GE.U32.AND P1, PT, R8, 0x3, PT ;  /* 0x000000030800780c */ /* 0x000fe40003f26070 */
[----:B------:R-:W-:Y:S01]  /*02e0*/  ISETP.NE.AND P0, PT, R4, 0x3, PT ;  /* 0x000000030400780c */ /* 0x000fe20003f05270 */
[----:B------:R-:W-:-:S12]  /*02f0*/  IMAD.MOV.U32 R4, RZ, RZ, R2 ;  /* 0x000000ffff047224 */ /* 0x000fd800078e0002 */
[----:B01----:R-:W-:Y:S05]  /*0300*/  @!P0 BRA `(.L_x_3) ;  /* 0x0000000000488947 */ /* 0x003fea0003800000 */
[----:B------:R-:W0:Y:S01]  /*0310*/  LDC.64 R12, c[0x0][0x380] ;  /* 0x0000e000ff0c7b82 */ /* 0x000e220000000a00 */
[----:B------:R-:W-:Y:S01]  /*0320*/  IADD3 R8, PT, PT, R8, 0x1, RZ ;  /* 0x0000000108087810 */ /* 0x000fe20007ffe0ff */
[----:B------:R-:W-:-:S03]  /*0330*/  IMAD.MOV.U32 R4, RZ, RZ, R2 ;  /* 0x000000ffff047224 */ /* 0x000fc600078e0002 */
[----:B------:R-:W-:-:S03]  /*0340*/  LOP3.LUT R8, R8, 0x3, RZ, 0xc0, !PT ;  /* 0x0000000308087812 */ /* 0x000fc600078ec0ff */
[----:B------:R-:W1:Y:S02]  /*0350*/  LDC.64 R14, c[0x0][0x388] ;  /* 0x0000e200ff0e7b82 */ /* 0x000e640000000a00 */
[----:B------:R-:W-:-:S07]  /*0360*/  IMAD.MOV R22, RZ, RZ, -R8 ;  /* 0x000000ffff167224 */ /* 0x000fce00078e0a08 */
.L_x_4:
[----:B0-----:R-:W-:-:S05]  /*0370*/  IMAD.WIDE R18, R4, 0x10, R12 ;  /* 0x0000001004127825 */ /* 0x001fca00078e020c */
[----:B--2---:R-:W2:Y:S01]  /*0380*/  LDG.E.128 R8, desc[UR4][R18.64] ;  /* 0x0000000412087981 */ /* 0x004ea2000c1e1d00 */
[----:B-1----:R-:W-:-:S04]  /*0390*/  IMAD.WIDE R16, R4, 0x10, R14 ;  /* 0x0000001004107825 */ /* 0x002fc800078e020e */
[----:B------:R-:W-:Y:S02]  /*03a0*/  VIADD R22, R22, 0x1 ;  /* 0x0000000116167836 */ /* 0x000fe40000000000 */
[----:B------:R-:W-:-:S03]  /*03b0*/  IMAD.IADD R4, R5, 0x1, R4 ;  /* 0x0000000105047824 */ /* 0x000fc600078e0204 */
[----:B------:R-:W-:Y:S02]  /*03c0*/  ISETP.NE.AND P0, PT, R22, RZ, PT ;  /* 0x000000ff1600720c */ /* 0x000fe40003f05270 */
[----:B--2---:R-:W-:Y:S02]  /*03d0*/  FSET.BF.GT.AND R8, R8, UR8, PT ;  /* 0x0000000808087c0a */ /* 0x004fe4000b804000 */
[----:B------:R-:W-:Y:S02]  /*03e0*/  FSET.BF.GT.AND R9, R9, UR8, PT ;  /* 0x0000000809097c0a */ /* 0x000fe4000b804000 */
[----:B------:R-:W-:Y:S02]  /*03f0*/  FSET.BF.GT.AND R10, R10, UR8, PT ;  /* 0x000000080a0a7c0a */ /* 0x000fe4000b804000 */
[----:B------:R-:W-:-:S05]  /*0400*/  FSET.BF.GT.AND R11, R11, UR8, PT ;  /* 0x000000080b0b7c0a */ /* 0x000fca000b804000 */
[----:B------:R2:W-:Y:S01]  /*0410*/  STG.E.128 desc[UR4][R16.64], R8 ;  /* 0x0000000810007986 */ /* 0x0005e2000c101d04 */
[----:B------:R-:W-:Y:S05]  /*0420*/  @P0 BRA `(.L_x_4) ;  /* 0xfffffffc00d00947 */ /* 0x000fea000383ffff */
.L_x_3:
[----:B------:R-:W-:Y:S05]  /*0430*/  BSYNC.RECONVERGENT B1 ;  /* 0x0000000000017941 */ /* 0x000fea0003800200 */
.L_x_2:
[----:B------:R-:W-:Y:S05]  /*0440*/  @!P1 BRA `(.L_x_1) ;  /* 0x00000000008c9947 */ /* 0x000fea0003800000 */
.L_x_5:
[----:B-12---:R-:W-:-:S05]  /*0450*/  IMAD.WIDE R16, R4, 0x10, R20 ;  /* 0x0000001004107825 */ /* 0x006fca00078e0214 */
[----:B------:R-:W2:Y:S01]  /*0460*/  LDG.E.128 R8, desc[UR4][R16.64] ;  /* 0x0000000410087981 */ /* 0x000ea2000c1e1d00 */
[----:B------:R-:W-:-:S04]  /*0470*/  IMAD.WIDE R22, R4, 0x10, R6 ;  /* 0x0000001004167825 */ /* 0x000fc800078e0206 */
[----:B------:R-:W-:Y:S01]  /*0480*/  IMAD.WIDE R24, R5, 0x10, R16 ;  /* 0x0000001005187825 */ /* 0x000fe200078e0210 */
[----:B--2---:R-:W-:Y:S02]  /*0490*/  FSET.BF.GT.AND R8, R8, UR9, PT ;  /* 0x0000000908087c0a */ /* 0x004fe4000b804000 */
[----:B------:R-:W-:Y:S02]  /*04a0*/  FSET.BF.GT.AND R9, R9, UR9, PT ;  /* 0x0000000909097c0a */ /* 0x000fe4000b804000 */
[----:B------:R-:W-:Y:S02]  /*04b0*/  FSET.BF.GT.AND R10, R10, UR9, PT ;  /* 0x000000090a0a7c0a */ /* 0x000fe4000b804000 */
[----:B------:R-:W-:-:S05]  /*04c0*/  FSET.BF.GT.AND R11, R11, UR9, PT ;  /* 0x000000090b0b7c0a */ /* 0x000fca000b804000 */
[----:B------:R0:W-:Y:S04]  /*04d0*/  STG.E.128 desc[UR4][R22.64], R8 ;  /* 0x0000000816007986 */ /* 0x0001e8000c101d04 */
        /* <DEDUP_REMOVED lines=10> */
[----:B0-----:R-:W-:Y:S01]  /*0580*/  IMAD.WIDE R22, R5, 0x10, R28 ;  /* 0x0000001005167825 */ /* 0x001fe200078e021c */
[----:B--2---:R-:W-:Y:S02]  /*0590*/  FSET.BF.GT.AND R16, R16, UR9, PT ;  /* 0x0000000910107c0a */ /* 0x004fe4000b804000 */
[----:B------:R-:W-:Y:S02]  /*05a0*/  FSET.BF.GT.AND R17, R17, UR9, PT ;  /* 0x0000000911117c0a */ /* 0x000fe4000b804000 */
[----:B------:R-:W-:Y:S02]  /*05b0*/  FSET.BF.GT.AND R18, R18, UR9, PT ;  /* 0x0000000912127c0a */ /* 0x000fe4000b804000 */
[----:B------:R-:W-:-:S05]  /*05c0*/  FSET.BF.GT.AND R19, R19, UR9, PT ;  /* 0x0000000913137c0a */ /* 0x000fca000b804000 */
[----:B------:R1:W-:Y:S04]  /*05d0*/  STG.E.128 desc[UR4][R24.64], R16 ;  /* 0x0000001018007986 */ /* 0x0003e8000c101d04 */
[----:B------:R0:W2:Y:S01]  /*05e0*/  LDG.E.128 R8, desc[UR4][R22.64] ;  /* 0x0000000416087981 */ /* 0x0000a2000c1e1d00 */
[----:B------:R-:W-:-:S05]  /*05f0*/  IMAD R4, R5, 0x4, R4 ;  /* 0x0000000405047824 */ /* 0x000fca00078e0204 */
[----:B------:R-:W-:Y:S01]  /*0600*/  ISETP.GE.AND P0, PT, R4, R3, PT ;  /* 0x000000030400720c */ /* 0x000fe20003f06270 */
[----:B0-----:R-:W-:Y:S01]  /*0610*/  IMAD.WIDE R22, R5, 0x10, R24 ;  /* 0x0000001005167825 */ /* 0x001fe200078e0218 */
[----:B--2---:R-:W-:Y:S02]  /*0620*/  FSET.BF.GT.AND R8, R8, UR9, PT ;  /* 0x0000000908087c0a */ /* 0x004fe4000b804000 */
[----:B------:R-:W-:Y:S02]  /*0630*/  FSET.BF.GT.AND R9, R9, UR9, PT ;  /* 0x0000000909097c0a */ /* 0x000fe4000b804000 */
[----:B------:R-:W-:Y:S02]  /*0640*/  FSET.BF.GT.AND R10, R10, UR9, PT ;  /* 0x000000090a0a7c0a */ /* 0x000fe4000b804000 */
[----:B------:R-:W-:-:S05]  /*0650*/  FSET.BF.GT.AND R11, R11, UR9, PT ;  /* 0x000000090b0b7c0a */ /* 0x000fca000b804000 */
[----:B------:R1:W-:Y:S01]  /*0660*/  STG.E.128 desc[UR4][R22.64], R8 ;  /* 0x0000000816007986 */ /* 0x0003e2000c101d04 */
[----:B------:R-:W-:Y:S05]  /*0670*/  @!P0 BRA `(.L_x_5) ;  /* 0xfffffffc00748947 */ /* 0x000fea000383ffff */
.L_x_1:
[----:B------:R-:W-:Y:S05]  /*0680*/  BSYNC.RECONVERGENT B0 ;  /* 0x0000000000007941 */ /* 0x000fea0003800200 */
.L_x_0:
[----:B------:R-:W-:-:S05]  /*0690*/  IMAD R4, R3, 0x4, R2 ;  /* 0x0000000403047824 */ /* 0x000fca00078e0202 */
[----:B------:R-:W-:-:S13]  /*06a0*/  ISETP.GE.AND P0, PT, R4, R0, PT ;  /* 0x000000000400720c */ /* 0x000fda0003f06270 */
[----:B------:R-:W-:Y:S05]  /*06b0*/  @P0 EXIT ;  /* 0x000000000000094d */ /* 0x000fea0003800000 */
[----:B-12---:R-:W0:Y:S01]  /*06c0*/  I2F.U32.RP R9, R5 ;  /* 0x0000000500097306 */ /* 0x006e220000209000 */
[C---:B------:R-:W-:Y:S01]  /*06d0*/  IMAD.IADD R7, R5.reuse, 0x1, R4 ;  /* 0x0000000105077824 */ /* 0x040fe200078e0204 */
[----:B------:R-:W-:Y:S01]  /*06e0*/  IADD3 R11, PT, PT, RZ, -R5, RZ ;  /* 0x80000005ff0b7210 */ /* 0x000fe20007ffe0ff */
[----:B------:R-:W1:Y:S01]  /*06f0*/  LDCU UR7, c[0x0][0x390] ;  /* 0x00007200ff0777ac */ /* 0x000e620008000800 */
[----:B------:R-:W-:Y:S01]  /*0700*/  ISETP.NE.U32.AND P2, PT, R5, RZ, PT ;  /* 0x000000ff0500720c */ /* 0x000fe20003f45070 */
[----:B------:R-:W-:Y:S01]  /*0710*/  BSSY.RECONVERGENT B0, `(.L_x_6) ;  /* 0x000002a000007945 */ /* 0x000fe20003800200 */
[CC--:B------:R-:W-:Y:S01]  /*0720*/  ISETP.GE.AND P0, PT, R7.reuse, R0.reuse, PT ;  /* 0x000000000700720c */ /* 0x0c0fe20003f06270 */
[----:B------:R-:W2:Y:S01]  /*0730*/  LDCU UR6, c[0x0][0x390] ;  /* 0x00007200ff0677ac */ /* 0x000ea20008000800 */
[----:B------:R-:W-:Y:S02]  /*0740*/  VIMNMX R6, PT, PT, R7, R0, !PT ;  /* 0x0000000007067248 */ /* 0x000fe40007fe0100 */
[----:B------:R-:W-:-:S04]  /*0750*/  SEL R8, RZ, 0x1, P0 ;  /* 0x00000001ff087807 */ /* 0x000fc80000000000 */
[----:B------:R-:W-:Y:S01]  /*0760*/  IADD3 R6, PT, PT, R6, -R7, -R8 ;  /* 0x8000000706067210 */ /* 0x000fe20007ffe808 */
[----:B0-----:R-:W0:Y:S02]  /*0770*/  MUFU.RCP R9, R9 ;  /* 0x0000000900097308 */ /* 0x001e240000001000 */
[----:B0-----:R-:W-:-:S06]  /*0780*/  VIADD R2, R9, 0xffffffe ;  /* 0x0ffffffe09027836 */ /* 0x001fcc0000000000 */
[----:B------:R0:W3:Y:S02]  /*0790*/  F2I.FTZ.U32.TRUNC.NTZ R3, R2 ;  /* 0x0000000200037305 */ /* 0x0000e4000021f000 */
[----:B0-----:R-:W-:Y:S02]  /*07a0*/  IMAD.MOV.U32 R2, RZ, RZ, RZ ;  /* 0x000000ffff027224 */ /* 0x001fe400078e00ff */
[----:B---3--:R-:W-:-:S04]  /*07b0*/  IMAD R11, R11, R3, RZ ;  /* 0x000000030b0b7224 */ /* 0x008fc800078e02ff */
        /* <DEDUP_REMOVED lines=8> */
[-C--:B------:R-:W-:Y:S02]  /*0840*/  ISETP.GE.U32.AND P1, PT, R6, R5.reuse, PT ;  /* 0x000000050600720c */ /* 0x080fe40003f26070 */
[----:B------:R-:W3:Y:S11]  /*0850*/  LDC.64 R6, c[0x0][0x380] ;  /* 0x0000e000ff067b82 */ /* 0x000ef60000000a00 */
[----:B------:R-:W-:Y:S01]  /*0860*/  @P1 VIADD R9, R9, 0x1 ;  /* 0x0000000109091836 */ /* 0x000fe20000000000 */
[----:B------:R-:W-:-:S04]  /*0870*/  @!P2 LOP3.LUT R9, RZ, R5, RZ, 0x33, !PT ;  /* 0x00000005ff09a212 */ /* 0x000fc800078e33ff */
[----:B------:R-:W-:-:S04]  /*0880*/  IADD3 R12, PT, PT, R8, R9, RZ ;  /* 0x00000009080c7210 */ /* 0x000fc80007ffe0ff */
[C---:B------:R-:W-:Y:S02]  /*0890*/  LOP3.LUT R8, R12.reuse, 0x3, RZ, 0xc0, !PT ;  /* 0x000000030c087812 */ /* 0x040fe400078ec0ff */
[----:B------:R-:W-:Y:S02]  /*08a0*/  ISETP.GE.U32.AND P1, PT, R12, 0x3, PT ;  /* 0x000000030c00780c */ /* 0x000fe40003f26070 */
[----:B------:R-:W-:-:S13]  /*08b0*/  ISETP.NE.AND P0, PT, R8, 0x3, PT ;  /* 0x000000030800780c */ /* 0x000fda0003f05270 */
[----:B012---:R-:W-:Y:S05]  /*08c0*/  @!P0 BRA `(.L_x_7) ;  /* 0x0000000000388947 */ /* 0x007fea0003800000 */
[----:B------:R-:W0:Y:S01]  /*08d0*/  LDC.64 R8, c[0x0][0x380] ;  /* 0x0000e000ff087b82 */ /* 0x000e220000000a00 */
[----:B------:R-:W-:-:S05]  /*08e0*/  VIADD R12, R12, 0x1 ;  /* 0x000000010c0c7836 */ /* 0x000fca0000000000 */
[----:B------:R-:W-:Y:S02]  /*08f0*/  LOP3.LUT R12, R12, 0x3, RZ, 0xc0, !PT ;  /* 0x000000030c0c7812 */ /* 0x000fe400078ec0ff */
[----:B------:R-:W1:Y:S03]  /*0900*/  LDC.64 R10, c[0x0][0x388] ;  /* 0x0000e200ff0a7b82 */ /* 0x000e660000000a00 */
[----:B------:R-:W-:-:S07]  /*0910*/  IMAD.MOV R16, RZ, RZ, -R12 ;  /* 0x000000ffff107224 */ /* 0x000fce00078e0a0c */
.L_x_8:
[----:B0-----:R-:W-:-:S06]  /*0920*/  IMAD.WIDE R14, R4, 0x4, R8 ;  /* 0x00000004040e7825 */ /* 0x001fcc00078e0208 */
[----:B--2---:R-:W2:Y:S01]  /*0930*/  LDG.E R14, desc[UR4][R14.64] ;  /* 0x000000040e0e7981 */ /* 0x004ea2000c1e1900 */
[----:B-1----:R-:W-:-:S04]  /*0940*/  IMAD.WIDE R12, R4, 0x4, R10 ;  /* 0x00000004040c7825 */ /* 0x002fc800078e020a */
[----:B------:R-:W-:Y:S02]  /*0950*/  VIADD R16, R16, 0x1 ;  /* 0x0000000110107836 */ /* 0x000fe40000000000 */
[----:B------:R-:W-:-:S03]  /*0960*/  IMAD.IADD R4, R5, 0x1, R4 ;  /* 0x0000000105047824 */ /* 0x000fc600078e0204 */
[----:B------:R-:W-:Y:S02]  /*0970*/  ISETP.NE.AND P0, PT, R16, RZ, PT ;  /* 0x000000ff1000720c */ /* 0x000fe40003f05270 */
[----:B--2---:R-:W-:-:S05]  /*0980*/  FSET.BF.GT.AND R17, R14, UR6, PT ;  /* 0x000000060e117c0a */ /* 0x004fca000b804000 */
[----:B------:R2:W-:Y:S06]  /*0990*/  STG.E desc[UR4][R12.64], R17 ;  /* 0x000000110c007986 */ /* 0x0005ec000c101904 */
[----:B------:R-:W-:Y:S05]  /*09a0*/  @P0 BRA `(.L_x_8) ;  /* 0xfffffffc00dc0947 */ /* 0x000fea000383ffff */
.L_x_7:
[----:B------:R-:W-:Y:S05]  /*09b0*/  BSYNC.RECONVERGENT B0 ;  /* 0x0000000000007941 */ /* 0x000fea0003800200 */
.L_x_6:
[----:B------:R-:W-:Y:S05]  /*09c0*/  @!P1 EXIT ;  /* 0x000000000000994d */ /* 0x000fea0003800000 */
.L_x_9:
[----:B-1-3--:R-:W-:-:S05]  /*09d0*/  IMAD.WIDE R14, R4, 0x4, R6 ;  /* 0x00000004040e7825 */ /* 0x00afca00078e0206 */
[----:B------:R-:W3:Y:S01]  /*09e0*/  LDG.E R8, desc[UR4][R14.64] ;  /* 0x000000040e087981 */ /* 0x000ee2000c1e1900 */
[----:B------:R-:W-:Y:S01]  /*09f0*/  IMAD.WIDE R18, R4, 0x4, R2 ;  /* 0x0000000404127825 */ /* 0x000fe200078e0202 */
[----:B---3--:R-:W-:-:S03]  /*0a00*/  FSET.BF.GT.AND R21, R8, UR7, PT ;  /* 0x0000000708157c0a */ /* 0x008fc6000b804000 */
[C---:B------:R-:W-:Y:S02]  /*0a10*/  IMAD.WIDE R8, R5.reuse, 0x4, R14 ;  /* 0x0000000405087825 */ /* 0x040fe400078e020e */
[----:B------:R0:W-:Y:S04]  /*0a20*/  STG.E desc[UR4][R18.64], R21 ;  /* 0x0000001512007986 */ /* 0x0001e8000c101904 */
[----:B--2---:R-:W2:Y:S01]  /*0a30*/  LDG.E R12, desc[UR4][R8.64] ;  /* 0x00000004080c7981 */ /* 0x004ea2000c1e1900 */
[----:B------:R-:W-:Y:S01]  /*0a40*/  IMAD.WIDE R10, R5, 0x4, R18 ;  /* 0x00000004050a7825 */ /* 0x000fe200078e0212 */
[----:B--2---:R-:W-:-:S03]  /*0a50*/  FSET.BF.GT.AND R23, R12, UR7, PT ;  /* 0x000000070c177c0a */ /* 0x004fc6000b804000 */
[C---:B------:R-:W-:Y:S02]  /*0a60*/  IMAD.WIDE R12, R5.reuse, 0x4, R8 ;  /* 0x00000004050c7825 */ /* 0x040fe400078e0208 */
[----:B------:R1:W-:Y:S04]  /*0a70*/  STG.E desc[UR4][R10.64], R23 ;  /* 0x000000170a007986 */ /* 0x0003e8000c101904 */
[----:B------:R-:W2:Y:S01]  /*0a80*/  LDG.E R16, desc[UR4][R12.64] ;  /* 0x000000040c107981 */ /* 0x000ea2000c1e1900 */
[----:B------:R-:W-:Y:S01]  /*0a90*/  IMAD.WIDE R14, R5, 0x4, R10 ;  /* 0x00000004050e7825 */ /* 0x000fe200078e020a */
[----:B--2---:R-:W-:-:S03]  /*0aa0*/  FSET.BF.GT.AND R25, R16, UR7, PT ;  /* 0x0000000710197c0a */ /* 0x004fc6000b804000 */
[C---:B------:R-:W-:Y:S02]  /*0ab0*/  IMAD.WIDE R16, R5.reuse, 0x4, R12 ;  /* 0x0000000405107825 */ /* 0x040fe400078e020c */
[----:B------:R1:W-:Y:S04]  /*0ac0*/  STG.E desc[UR4][R14.64], R25 ;  /* 0x000000190e007986 */ /* 0x0003e8000c101904 */
[----:B------:R-:W0:Y:S01]  /*0ad0*/  LDG.E R16, desc[UR4][R16.64] ;  /* 0x0000000410107981 */ /* 0x000e22000c1e1900 */
[----:B------:R-:W-:-:S04]  /*0ae0*/  IMAD.WIDE R8, R5, 0x4, R14 ;  /* 0x0000000405087825 */ /* 0x000fc800078e020e */
[----:B------:R-:W-:-:S05]  /*0af0*/  IMAD R4, R5, 0x4, R4 ;  /* 0x0000000405047824 */ /* 0x000fca00078e0204 */
[----:B------:R-:W-:Y:S02]  /*0b00*/  ISETP.GE.AND P0, PT, R4, R0, PT ;  /* 0x000000000400720c */ /* 0x000fe40003f06270 */
[----:B0-----:R-:W-:-:S05]  /*0b10*/  FSET.BF.GT.AND R19, R16, UR7, PT ;  /* 0x0000000710137c0a */ /* 0x001fca000b804000 */
[----:B------:R1:W-:Y:S06]  /*0b20*/  STG.E desc[UR4][R8.64], R19 ;  /* 0x0000001308007986 */ /* 0x0003ec000c101904 */
[----:B------:R-:W-:Y:S05]  /*0b30*/  @!P0 BRA `(.L_x_9) ;  /* 0xfffffffc00a48947 */ /* 0x000fea000383ffff */
[----:B------:R-:W-:Y:S05]  /*0b40*/  EXIT ;  /* 0x000000000000794d */ /* 0x000fea0003800000 */
.L_x_10:
[----:B------:R-:W-:-:S00]  /*0b50*/  BRA `(.L_x_10) ;  /* 0xfffffffc00fc7947 */ /* 0x000fc0000383ffff */
[----:B------:R-:W-:-:S00]  /*0b60*/  NOP ;  /* 0x0000000000007918 */ /* 0x000fc00000000000 */
        /* <DEDUP_REMOVED lines=9> */
.L_x_20:


//--------------------- .text._Z10threshold2PKfPffi --------------------------
	.section	.text._Z10threshold2PKfPffi,"ax",@progbits
	.align	128
        .global         _Z10threshold2PKfPffi
        .type           _Z10threshold2PKfPffi,@function
        .size           _Z10threshold2PKfPffi,(.L_x_21 - _Z10threshold2PKfPffi)
        .other          _Z10threshold2PKfPffi,@"STO_CUDA_ENTRY STV_DEFAULT"
_Z10threshold2PKfPffi:
.text._Z10threshold2PKfPffi:
[----:B------:R-:W-:Y:S01]  /*0000*/  LDC R1, c[0x0][0x37c] ;  /* 0x0000df00ff017b82 */ /* 0x000fe20000000800 */
[----:B------:R-:W0:Y:S07]  /*0010*/  S2R R0, SR_TID.X ;  /* 0x0000000000007919 */ /* 0x000e2e0000002100 */
[----:B------:R-:W0:Y:S01]  /*0020*/  S2UR UR4, SR_CTAID.X ;  /* 0x00000000000479c3 */ /* 0x000e220000002500 */
[----:B------:R-:W1:Y:S07]  /*0030*/  LDCU UR5, c[0x0][0x394] ;  /* 0x00007280ff0577ac */ /* 0x000e6e0008000800 */
[----:B------:R-:W0:Y:S02]  /*0040*/  LDC R11, c[0x0][0x360] ;  /* 0x0000d800ff0b7b82 */ /* 0x000e240000000800 */
[----:B0-----:R-:W-:-:S05]  /*0050*/  IMAD R0, R11, UR4, R0 ;  /* 0x000000040b007c24 */ /* 0x001fca000f8e0200 */
[----:B-1----:R-:W-:-:S13]  /*0060*/  ISETP.GE.AND P0, PT, R0, UR5, PT ;  /* 0x0000000500007c0c */ /* 0x002fda000bf06270 */
[----:B------:R-:W-:Y:S05]  /*0070*/  @P0 EXIT ;  /* 0x000000000000094d */ /* 0x000fea0003800000 */
[----:B------:R-:W0:Y:S01]  /*0080*/  LDC.64 R6, c[0x0][0x380] ;  /* 0x0000e000ff067b82 */ /* 0x000e220000000a00 */
[----:B------:R-:W1:Y:S01]  /*0090*/  LDCU UR4, c[0x0][0x370] ;  /* 0x00006e00ff0477ac */ /* 0x000e620008000800 */
[----:B------:R-:W2:Y:S06]  /*00a0*/  LDCU.64 UR6, c[0x0][0x358] ;  /* 0x00006b00ff0677ac */ /* 0x000eac0008000a00 */
[----:B------:R-:W3:Y:S01]  /*00b0*/  LDC.64 R8, c[0x0][0x388] ;  /* 0x0000e200ff087b82 */ /* 0x000ee20000000a00 */
[----:B------:R-:W4:Y:S01]  /*00c0*/  LDCU UR8, c[0x0][0x390] ;  /* 0x00007200ff0877ac */ /* 0x000f220008000800 */
[----:B-1----:R-:W-:-:S07]  /*00d0*/  IMAD R11, R11, UR4, RZ ;  /* 0x000000040b0b7c24 */ /* 0x002fce000f8e02ff */
.L_x_11:
[----:B0-----:R-:W-:-:S06]  /*00e0*/  IMAD.WIDE R2, R0, 0x4, R6 ;  /* 0x0000000400027825 */ /* 0x001fcc00078e0206 */
[----:B--2---:R-:W4:Y:S01]  /*00f0*/  LDG.E R2, desc[UR6][R2.64] ;  /* 0x0000000602027981 */ /* 0x004f22000c1e1900 */
[----:B-1-3--:R-:W-:Y:S01]  /*0100*/  IMAD.WIDE R4, R0, 0x4, R8 ;  /* 0x0000000400047825 */ /* 0x00afe200078e0208 */
[----:B------:R-:W-:-:S04]  /*0110*/  IADD3 R0, PT, PT, R11, R0, RZ ;  /* 0x000000000b007210 */ /* 0x000fc80007ffe0ff */
[----:B------:R-:W-:Y:S02]  /*0120*/  ISETP.GE.AND P0, PT, R0, UR5, PT ;  /* 0x0000000500007c0c */ /* 0x000fe4000bf06270 */
[----:B----4-:R-:W-:-:S05]  /*0130*/  FSET.BF.GT.AND R13, R2, UR8, PT ;  /* 0x00000008020d7c0a */ /* 0x010fca000b804000 */
[----:B------:R1:W-:Y:S06]  /*0140*/  STG.E desc[UR6][R4.64], R13 ;  /* 0x0000000d04007986 */ /* 0x0003ec000c101906 */
[----:B------:R-:W-:Y:S05]  /*0150*/  @!P0 BRA `(.L_x_11) ;  /* 0xfffffffc00e08947 */ /* 0x000fea000383ffff */
[----:B------:R-:W-:Y:S05]  /*0160*/  EXIT ;  /* 0x000000000000794d */ /* 0x000fea0003800000 */
.L_x_12:
        /* <DEDUP_REMOVED lines=9> */
.L_x_21:


//--------------------- .text._Z10threshold1PKfPffi --------------------------
	.section	.text._Z10threshold1PKfPffi,"ax",@progbits
	.align	128
        .global         _Z10threshold1PKfPffi
        .type           _Z10threshold1PKfPffi,@function
        .size           _Z10threshold1PKfPffi,(.L_x_22 - _Z10threshold1PKfPffi)
        .other          _Z10threshold1PKfPffi,@"STO_CUDA_ENTRY STV_DEFAULT"
_Z10threshold1PKfPffi:
.text._Z10threshold1PKfPffi:
[----:B------:R-:W-:Y:S01]  /*0000*/  LDC R1, c[0x0][0x37c] ;  /* 0x0000df00ff017b82 */ /* 0x000fe20000000800 */
[----:B------:R-:W0:Y:S01]  /*0010*/  S2R R7, SR_CTAID.X ;  /* 0x0000000000077919 */ /* 0x000e220000002500 */
[----:B------:R-:W0:Y:S06]  /*0020*/  LDCU UR4, c[0x0][0x360] ;  /* 0x00006c00ff0477ac */ /* 0x000e2c0008000800 */
[----:B------:R-:W1:Y:S01]  /*0030*/  LDC R2, c[0x0][0x370] ;  /* 0x0000dc00ff027b82 */ /* 0x000e620000000800 */
[----:B------:R-:W0:Y:S01]  /*0040*/  S2R R0, SR_TID.X ;  /* 0x0000000000007919 */ /* 0x000e220000002100 */
[----:B------:R-:W2:Y:S01]  /*0050*/  LDCU UR6, c[0x0][0x394] ;  /* 0x00007280ff0677ac */ /* 0x000ea20008000800 */
[----:B0-----:R-:W-:-:S02]  /*0060*/  IMAD R7, R7, UR4, R0 ;  /* 0x0000000407077c24 */ /* 0x001fc4000f8e0200 */
[----:B-1----:R-:W-:-:S03]  /*0070*/  IMAD R0, R2, UR4, RZ ;  /* 0x0000000402007c24 */ /* 0x002fc6000f8e02ff */
[----:B--2---:R-:W-:-:S13]  /*0080*/  ISETP.GE.AND P0, PT, R7, UR6, PT ;  /* 0x0000000607007c0c */ /* 0x004fda000bf06270 */
[----:B------:R-:W-:Y:S05]  /*0090*/  @P0 EXIT ;  /* 0x000000000000094d */ /* 0x000fea0003800000 */
[----:B------:R-:W0:Y:S01]  /*00a0*/  I2F.U32.RP R8, R0 ;  /* 0x0000000000087306 */ /* 0x000e220000209000 */
[C---:B------:R-:W-:Y:S01]  /*00b0*/  IADD3 R4, PT, PT, R0.reuse, R7, RZ ;  /* 0x0000000700047210 */ /* 0x040fe20007ffe0ff */
[----:B------:R-:W-:Y:S01]  /*00c0*/  IMAD.MOV R9, RZ, RZ, -R0 ;  /* 0x000000ffff097224 */ /* 0x000fe200078e0a00 */
[----:B------:R-:W-:Y:S01]  /*00d0*/  ISETP.NE.U32.AND P2, PT, R0, RZ, PT ;  /* 0x000000ff0000720c */ /* 0x000fe20003f45070 */
[----:B------:R-:W1:Y:S01]  /*00e0*/  LDCU UR8, c[0x0][0x390] ;  /* 0x00007200ff0877ac */ /* 0x000e620008000800 */
[C---:B------:R-:W-:Y:S01]  /*00f0*/  ISETP.GE.AND P0, PT, R4.reuse, UR6, PT ;  /* 0x0000000604007c0c */ /* 0x040fe2000bf06270 */
[----:B------:R-:W-:Y:S01]  /*0100*/  BSSY.RECONVERGENT B0, `(.L_x_13) ;  /* 0x000002a000007945 */ /* 0x000fe20003800200 */
[----:B------:R-:W-:Y:S01]  /*0110*/  VIMNMX R5, PT, PT, R4, UR6, !PT ;  /* 0x0000000604057c48 */ /* 0x000fe2000ffe0100 */
[----:B------:R-:W2:Y:S01]  /*0120*/  LDCU.64 UR4, c[0x0][0x358] ;  /* 0x00006b00ff0477ac */ /* 0x000ea20008000a00 */
[----:B------:R-:W-:Y:S01]  /*0130*/  SEL R6, RZ, 0x1, P0 ;  /* 0x00000001ff067807 */ /* 0x000fe20000000000 */
[----:B------:R-:W3:Y:S03]  /*0140*/  LDCU UR7, c[0x0][0x390] ;  /* 0x00007200ff0777ac */ /* 0x000ee60008000800 */
[----:B------:R-:W-:Y:S01]  /*0150*/  IADD3 R5, PT, PT, R5, -R4, -R6 ;  /* 0x8000000405057210 */ /* 0x000fe20007ffe806 */
[----:B0-----:R-:W0:Y:S02]  /*0160*/  MUFU.RCP R8, R8 ;  /* 0x0000000800087308 */ /* 0x001e240000001000 */
[----:B0-----:R-:W-:-:S06]  /*0170*/  VIADD R2, R8, 0xffffffe ;  /* 0x0ffffffe08027836 */ /* 0x001fcc0000000000 */
[----:B------:R0:W4:Y:S02]  /*0180*/  F2I.FTZ.U32.TRUNC.NTZ R3, R2 ;  /* 0x0000000200037305 */ /* 0x000124000021f000 */
[----:B0-----:R-:W-:Y:S02]  /*0190*/  IMAD.MOV.U32 R2, RZ, RZ, RZ ;  /* 0x000000ffff027224 */ /* 0x001fe400078e00ff */
[----:B----4-:R-:W-:-:S04]  /*01a0*/  IMAD R9, R9, R3, RZ ;  /* 0x0000000309097224 */ /* 0x010fc800078e02ff */
[----:B------:R-:W-:-:S06]  /*01b0*/  IMAD.HI.U32 R8, R3, R9, R2 ;  /* 0x0000000903087227 */ /* 0x000fcc00078e0002 */
[----:B------:R-:W-:-:S04]  /*01c0*/  IMAD.HI.U32 R9, R8, R5, RZ ;  /* 0x0000000508097227 */ /* 0x000fc800078e00ff */
[----:B------:R-:W-:-:S04]  /*01d0*/  IMAD.MOV R2, RZ, RZ, -R9 ;  /* 0x000000ffff027224 */ /* 0x000fc800078e0a09 */
[----:B------:R-:W-:Y:S02]  /*01e0*/  IMAD R5, R0, R2, R5 ;  /* 0x0000000200057224 */ /* 0x000fe400078e0205 */
[----:B------:R-:W0:Y:S03]  /*01f0*/  LDC.64 R2, c[0x0][0x388] ;  /* 0x0000e200ff027b82 */ /* 0x000e260000000a00 */
[----:B------:R-:W-:-:S13]  /*0200*/  ISETP.GE.U32.AND P0, PT, R5, R0, PT ;  /* 0x000000000500720c */ /* 0x000fda0003f06070 */
[----:B------:R-:W-:Y:S01]  /*0210*/  @P0 IADD3 R5, PT, PT, -R0, R5, RZ ;  /* 0x0000000500050210 */ /* 0x000fe20007ffe1ff */
[----:B------:R-:W-:-:S03]  /*0220*/  @P0 VIADD R9, R9, 0x1 ;  /* 0x0000000109090836 */ /* 0x000fc60000000000 */
[----:B------:R-:W-:Y:S02]  /*0230*/  ISETP.GE.U32.AND P1, PT, R5, R0, PT ;  /* 0x000000000500720c */ /* 0x000fe40003f26070 */
[----:B------:R-:W4:Y:S11]  /*0240*/  LDC.64 R4, c[0x0][0x380] ;  /* 0x0000e000ff047b82 */ /* 0x000f360000000a00 */
[----:B------:R-:W-:-:S02]  /*0250*/  @P1 IADD3 R9, PT, PT, R9, 0x1, RZ ;  /* 0x0000000109091810 */ /* 0x000fc40007ffe0ff */
[----:B------:R-:W-:-:S05]  /*0260*/  @!P2 LOP3.LUT R9, RZ, R0, RZ, 0x33, !PT ;  /* 0x00000000ff09a212 */ /* 0x000fca00078e33ff */
[----:B------:R-:W-:-:S05]  /*0270*/  IMAD.IADD R6, R6, 0x1, R9 ;  /* 0x0000000106067824 */ /* 0x000fca00078e0209 */
[C---:B------:R-:W-:Y:S02]  /*0280*/  LOP3.LUT R8, R6.reuse, 0x3, RZ, 0xc0, !PT ;  /* 0x0000000306087812 */ /* 0x040fe400078ec0ff */
[----:B------:R-:W-:Y:S02]  /*0290*/  ISETP.GE.U32.AND P1, PT, R6, 0x3, PT ;  /* 0x000000030600780c */ /* 0x000fe40003f26070 */
[----:B------:R-:W-:-:S13]  /*02a0*/  ISETP.NE.AND P0, PT, R8, 0x3, PT ;  /* 0x000000030800780c */ /* 0x000fda0003f05270 */
[----:B0123--:R-:W-:Y:S05]  /*02b0*/  @!P0 BRA `(.L_x_14) ;  /* 0x0000000000388947 */ /* 0x00ffea0003800000 */
[----:B------:R-:W0:Y:S01]  /*02c0*/  LDC.64 R14, c[0x0][0x380] ;  /* 0x0000e000ff0e7b82 */ /* 0x000e220000000a00 */
[----:B------:R-:W-:-:S04]  /*02d0*/  IADD3 R6, PT, PT, R6, 0x1, RZ ;  /* 0x0000000106067810 */ /* 0x000fc80007ffe0ff */
[----:B------:R-:W-:-:S03]  /*02e0*/  LOP3.LUT R6, R6, 0x3, RZ, 0xc0, !PT ;  /* 0x0000000306067812 */ /* 0x000fc600078ec0ff */
[----:B------:R-:W1:Y:S02]  /*02f0*/  LDC.64 R12, c[0x0][0x388] ;  /* 0x0000e200ff0c7b82 */ /* 0x000e640000000a00 */
[----:B------:R-:W-:-:S07]  /*0300*/  IMAD.MOV R6, RZ, RZ, -R6 ;  /* 0x000000ffff067224 */ /* 0x000fce00078e0a06 */
.L_x_15:
[----:B0-----:R-:W-:-:S06]  /*0310*/  IMAD.WIDE R10, R7, 0x4, R14 ;  /* 0x00000004070a7825 */ /* 0x001fcc00078e020e */
[----:B--2---:R-:W2:Y:S01]  /*0320*/  LDG.E R10, desc[UR4][R10.64] ;  /* 0x000000040a0a7981 */ /* 0x004ea2000c1e1900 */
[----:B-1----:R-:W-:Y:S01]  /*0330*/  IMAD.WIDE R8, R7, 0x4, R12 ;  /* 0x0000000407087825 */ /* 0x002fe200078e020c */
[----:B------:R-:W-:-:S03]  /*0340*/  IADD3 R6, PT, PT, R6, 0x1, RZ ;  /* 0x0000000106067810 */ /* 0x000fc60007ffe0ff */
[----:B------:R-:W-:Y:S01]  /*0350*/  IMAD.IADD R7, R0, 0x1, R7 ;  /* 0x0000000100077824 */ /* 0x000fe200078e0207 */
[----:B------:R-:W-:Y:S02]  /*0360*/  ISETP.NE.AND P0, PT, R6, RZ, PT ;  /* 0x000000ff0600720c */ /* 0x000fe40003f05270 */
[----:B--2---:R-:W-:-:S05]  /*0370*/  FSET.BF.GT.AND R17, R10, UR7, PT ;  /* 0x000000070a117c0a */ /* 0x004fca000b804000 */
[----:B------:R2:W-:Y:S06]  /*0380*/  STG.E desc[UR4][R8.64], R17 ;  /* 0x0000001108007986 */ /* 0x0005ec000c101904 */
[----:B------:R-:W-:Y:S05]  /*0390*/  @P0 BRA `(.L_x_15) ;  /* 0xfffffffc00dc0947 */ /* 0x000fea000383ffff */
.L_x_14:
[----:B------:R-:W-:Y:S05]  /*03a0*/  BSYNC.RECONVERGENT B0 ;  /* 0x0000000000007941 */ /* 0x000fea0003800200 */
.L_x_13:
[----:B------:R-:W-:Y:S05]  /*03b0*/  @!P1 EXIT ;  /* 0x000000000000994d */ /* 0x000fea0003800000 */
.L_x_16:
[----:B-1--4-:R-:W-:-:S05]  /*03c0*/  IMAD.WIDE R14, R7, 0x4, R4 ;  /* 0x00000004070e7825 */ /* 0x012fca00078e0204 */
[----:B------:R-:W3:Y:S01]  /*03d0*/  LDG.E R6, desc[UR4][R14.64] ;  /* 0x000000040e067981 */ /* 0x000ee2000c1e1900 */
[----:B------:R-:W-:-:S04]  /*03e0*/  IMAD.WIDE R18, R7, 0x4, R2 ;  /* 0x0000000407127825 */ /* 0x000fc800078e0202 */
[----:B--2---:R-:W-:Y:S01]  /*03f0*/  IMAD.WIDE R8, R0, 0x4, R14 ;  /* 0x0000000400087825 */ /* 0x004fe200078e020e */
[----:B---3--:R-:W-:-:S05]  /*0400*/  FSET.BF.GT.AND R21, R6, UR8, PT ;  /* 0x0000000806157c0a */ /* 0x008fca000b804000 */
[----:B------:R0:W-:Y:S04]  /*0410*/  STG.E desc[UR4][R18.64], R21 ;  /* 0x0000001512007986 */ /* 0x0001e8000c101904 */
[----:B------:R-:W2:Y:S01]  /*0420*/  LDG.E R6, desc[UR4][R8.64] ;  /* 0x0000000408067981 */ /* 0x000ea2000c1e1900 */
[----:B------:R-:W-:-:S04]  /*0430*/  IMAD.WIDE R10, R0, 0x4, R18 ;  /* 0x00000004000a7825 */ /* 0x000fc800078e0212 */
[----:B------:R-:W-:Y:S01]  /*0440*/  IMAD.WIDE R12, R0, 0x4, R8 ;  /* 0x00000004000c7825 */ /* 0x000fe200078e0208 */
[----:B--2---:R-:W-:-:S05]  /*0450*/  FSET.BF.GT.AND R23, R6, UR8, PT ;  /* 0x0000000806177c0a */ /* 0x004fca000b804000 */
[----:B------:R1:W-:Y:S04]  /*0460*/  STG.E desc[UR4][R10.64], R23 ;  /* 0x000000170a007986 */ /* 0x0003e8000c101904 */
[----:B------:R-:W2:Y:S01]  /*0470*/  LDG.E R6, desc[UR4][R12.64] ;  /* 0x000000040c067981 */ /* 0x000ea2000c1e1900 */
[----:B------:R-:W-:-:S04]  /*0480*/  IMAD.WIDE R14, R0, 0x4, R10 ;  /* 0x00000004000e7825 */ /* 0x000fc800078e020a */
[----:B------:R-:W-:Y:S01]  /*0490*/  IMAD.WIDE R16, R0, 0x4, R12 ;  /* 0x0000000400107825 */ /* 0x000fe200078e020c */
[----:B--2---:R-:W-:-:S05]  /*04a0*/  FSET.BF.GT.AND R25, R6, UR8, PT ;  /* 0x0000000806197c0a */ /* 0x004fca000b804000 */
[----:B------:R1:W-:Y:S04]  /*04b0*/  STG.E desc[UR4][R14.64], R25 ;  /* 0x000000190e007986 */ /* 0x0003e8000c101904 */
[----:B------:R-:W0:Y:S01]  /*04c0*/  LDG.E R16, desc[UR4][R16.64] ;  /* 0x0000000410107981 */ /* 0x000e22000c1e1900 */
[C---:B------:R-:W-:Y:S01]  /*04d0*/  IMAD.WIDE R8, R0.reuse, 0x4, R14 ;  /* 0x0000000400087825 */ /* 0x040fe200078e020e */
[----:B------:R-:W-:-:S04]  /*04e0*/  LEA R7, R0, R7, 0x2 ;  /* 0x0000000700077211 */ /* 0x000fc800078e10ff */
[----:B------:R-:W-:Y:S02]  /*04f0*/  ISETP.GE.AND P0, PT, R7, UR6, PT ;  /* 0x0000000607007c0c */ /* 0x000fe4000bf06270 */
[----:B0-----:R-:W-:-:S05]  /*0500*/  FSET.BF.GT.AND R19, R16, UR8, PT ;  /* 0x0000000810137c0a */ /* 0x001fca000b804000 */
[----:B------:R1:W-:Y:S06]  /*0510*/  STG.E desc[UR4][R8.64], R19 ;  /* 0x0000001308007986 */ /* 0x0003ec000c101904 */
[----:B------:R-:W-:Y:S05]  /*0520*/  @!P0 BRA `(.L_x_16) ;  /* 0xfffffffc00a48947 */ /* 0x000fea000383ffff */
[----:B------:R-:W-:Y:S05]  /*0530*/  EXIT ;  /* 0x000000000000794d */ /* 0x000fea0003800000 */
.L_x_17:
        /* <DEDUP_REMOVED lines=12> */
.L_x_22:


//--------------------- .text._Z6warmupv          --------------------------
	.section	.text._Z6warmupv,"ax",@progbits
	.align	128
        .global         _Z6warmupv
        .type           _Z6warmupv,@function
        .size           _Z6warmupv,(.L_x_23 - _Z6warmupv)
        .other          _Z6warmupv,@"STO_CUDA_ENTRY STV_DEFAULT"
_Z6warmupv:
.text._Z6warmupv:
[----:B------:R-:W0:Y:S01]  /*0000*/  LDC R1, c[0x0][0x37c] ;  /* 0x0000df00ff017b82 */ /* 0x000e220000000800 */
[----:B------:R-:W1:Y:S07]  /*0010*/  S2R R0, SR_TID.X ;  /* 0x0000000000007919 */ /* 0x000e6e0000002100 */
[----:B------:R-:W2:Y:S01]  /*0020*/  S2UR UR4, SR_CTAID.X ;  /* 0x00000000000479c3 */ /* 0x000ea20000002500 */
[----:B------:R-:W2:Y:S02]  /*0030*/  LDCU UR5, c[0x0][0x360] ;  /* 0x00006c00ff0577ac */ /* 0x000ea40008000800 */
[----:B--2---:R-:W-:Y:S01]  /*0040*/  UIMAD UR4, UR4, UR5, URZ ;  /* 0x00000005040472a4 */ /* 0x004fe2000f8e02ff */
[----:B-1----:R-:W-:-:S05]  /*0050*/  IMAD.MOV R0, RZ, RZ, -R0 ;  /* 0x000000ffff007224 */ /* 0x002fca00078e0a00 */
[----:B------:R-:W-:-:S13]  /*0060*/  ISETP.NE.AND P0, PT, R0, UR4, PT ;  /* 0x0000000400007c0c */ /* 0x000fda000bf05270 */
[----:B0-----:R-:W-:Y:S05]  /*0070*/  @P0 EXIT ;  /* 0x000000000000094d */ /* 0x001fea0003800000 */
[----:B------:R-:W-:Y:S01]  /*0080*/  MOV R0, 0x8 ;  /* 0x0000000800007802 */ /* 0x000fe20000000f00 */
[----:B------:R-:W0:Y:S01]  /*0090*/  LDCU.64 UR4, c[0x4][URZ] ;  /* 0x01000000ff0477ac */ /* 0x000e220008000a00 */
[----:B------:R-:W-:Y:S02]  /*00a0*/  CS2R R6, SRZ ;  /* 0x0000000000067805 */ /* 0x000fe4000001ff00 */
[----:B------:R1:W2:Y:S01]  /*00b0*/  LDC.64 R2, c[0x4][R0] ;  /* 0x0100000000027b82 */ /* 0x0002a20000000a00 */
[----:B0-----:R-:W-:Y:S02]  /*00c0*/  IMAD.U32 R4, RZ, RZ, UR4 ;  /* 0x00000004ff047e24 */ /* 0x001fe4000f8e00ff */
[----:B-1----:R-:W-:-:S07]  /*00d0*/  IMAD.U32 R5, RZ, RZ, UR5 ;  /* 0x00000005ff057e24 */ /* 0x002fce000f8e00ff */
[----:B------:R-:W-:-:S07]  /*00e0*/  LEPC R20, `(.L_x_18) ;  /* 0x000000001014794e */ /* 0x000fce0000000000 */
[----:B--2---:R-:W-:Y:S05]  /*00f0*/  CALL.ABS.NOINC R2 ;  /* 0x0000000002007343 */ /* 0x004fea0003c00000 */
.L_x_18:
[----:B------:R-:W-:Y:S05]  /*0100*/  EXIT ;  /* 0x000000000000794d */ /* 0x000fea0003800000 */
.L_x_19:
        /* <DEDUP_REMOVED lines=15> */
.L_x_23:


//--------------------- .nv.global.init           --------------------------
	.section	.nv.global.init,"aw",@progbits
.nv.global.init:
	.type		$str,@object
	.size		$str,(.L_0 - $str)
$str:
        /*0000*/ 	.byte	0x57, 0x61, 0x72, 0x6d, 0x69, 0x6e, 0x67, 0x20, 0x75, 0x70, 0x20, 0x47, 0x50, 0x55, 0x2e, 0x2e
        /*0010*/ 	.byte	0x2e, 0x0a, 0x00
.L_0:


//--------------------- .nv.shared.reserved.0     --------------------------
	.section	.nv.shared.reserved.0,"aw",@nobits
	.weak		__nv_reservedSMEM_offset_0_alias
	.size		__nv_reservedSMEM_offset_0_alias, 0, 64
	.other		__nv_reservedSMEM_offset_0_alias,@"STO_CUDA_RESERVED_SHARED STV_DEFAULT"
__nv_reservedSMEM_offset_0_alias:
	.zero		0
	.zero		64


//--------------------- .nv.constant0._Z10threshold3PKfPffi --------------------------
	.section	.nv.constant0._Z10threshold3PKfPffi,"a",@progbits
	.sectionflags	@""
	.align	4
.nv.constant0._Z10threshold3PKfPffi:
	.zero		920


//--------------------- .nv.constant0._Z10threshold2PKfPffi --------------------------
	.section	.nv.constant0._Z10threshold2PKfPffi,"a",@progbits
	.sectionflags	@""
	.align	4
.nv.constant0._Z10threshold2PKfPffi:
	.zero		920


//--------------------- .nv.constant0._Z10threshold1PKfPffi --------------------------
	.section	.nv.constant0._Z10threshold1PKfPffi,"a",@progbits
	.sectionflags	@""
	.align	4
.nv.constant0._Z10threshold1PKfPffi:
	.zero		920


//--------------------- .nv.constant0._Z6warmupv  --------------------------
	.section	.nv.constant0._Z6warmupv,"a",@progbits
	.sectionflags	@""
	.align	4
.nv.constant0._Z6warmupv:
	.zero		896


//--------------------- SYMBOLS --------------------------

	.type		.nv.reservedSmem.offset0,@object
	.size		.nv.reservedSmem.offset0,0x4
	.type		vprintf,@function
